//
// Generated by NVIDIA NVVM Compiler
//
// Compiler Build ID: CL-36424714
// Cuda compilation tools, release 13.0, V13.0.88
// Based on NVVM 20.0.0
//

.version 9.0
.target sm_100
.address_size 64

	// .globl	_Z10PDH_kernelPdS_S_P10hist_entryii
// _ZZ10PDH_kernelPdS_S_P10hist_entryiiE2Lx has been demoted
// _ZZ10PDH_kernelPdS_S_P10hist_entryiiE2Ly has been demoted
// _ZZ10PDH_kernelPdS_S_P10hist_entryiiE2Lz has been demoted
// _ZZ10PDH_kernelPdS_S_P10hist_entryiiE2Rx has been demoted
// _ZZ10PDH_kernelPdS_S_P10hist_entryiiE2Ry has been demoted
// _ZZ10PDH_kernelPdS_S_P10hist_entryiiE2Rz has been demoted

.visible .entry _Z10PDH_kernelPdS_S_P10hist_entryii(
	.param .u64 .ptr .align 1 _Z10PDH_kernelPdS_S_P10hist_entryii_param_0,
	.param .u64 .ptr .align 1 _Z10PDH_kernelPdS_S_P10hist_entryii_param_1,
	.param .u64 .ptr .align 1 _Z10PDH_kernelPdS_S_P10hist_entryii_param_2,
	.param .u64 .ptr .align 1 _Z10PDH_kernelPdS_S_P10hist_entryii_param_3,
	.param .u32 _Z10PDH_kernelPdS_S_P10hist_entryii_param_4,
	.param .u32 _Z10PDH_kernelPdS_S_P10hist_entryii_param_5
)
{
	.reg .pred 	%p<18>;
	.reg .b32 	%r<102>;
	.reg .b64 	%rd<35>;
	.reg .b64 	%fd<81>;
	// demoted variable
	.shared .align 8 .b8 _ZZ10PDH_kernelPdS_S_P10hist_entryiiE2Lx[2048];
	// demoted variable
	.shared .align 8 .b8 _ZZ10PDH_kernelPdS_S_P10hist_entryiiE2Ly[2048];
	// demoted variable
	.shared .align 8 .b8 _ZZ10PDH_kernelPdS_S_P10hist_entryiiE2Lz[2048];
	// demoted variable
	.shared .align 8 .b8 _ZZ10PDH_kernelPdS_S_P10hist_entryiiE2Rx[2048];
	// demoted variable
	.shared .align 8 .b8 _ZZ10PDH_kernelPdS_S_P10hist_entryiiE2Ry[2048];
	// demoted variable
	.shared .align 8 .b8 _ZZ10PDH_kernelPdS_S_P10hist_entryiiE2Rz[2048];
	ld.param.u64 	%rd5, [_Z10PDH_kernelPdS_S_P10hist_entryii_param_0];
	ld.param.u64 	%rd6, [_Z10PDH_kernelPdS_S_P10hist_entryii_param_1];
	ld.param.u64 	%rd7, [_Z10PDH_kernelPdS_S_P10hist_entryii_param_2];
	ld.param.u64 	%rd8, [_Z10PDH_kernelPdS_S_P10hist_entryii_param_3];
	ld.param.u32 	%r45, [_Z10PDH_kernelPdS_S_P10hist_entryii_param_4];
	ld.param.u32 	%r46, [_Z10PDH_kernelPdS_S_P10hist_entryii_param_5];
	cvta.to.global.u64 	%rd1, %rd8;
	cvta.to.global.u64 	%rd2, %rd7;
	cvta.to.global.u64 	%rd3, %rd6;
	cvta.to.global.u64 	%rd4, %rd5;
	mov.u32 	%r1, %ntid.x;
	mov.u32 	%r2, %nctaid.x;
	mov.u32 	%r3, %ctaid.x;
	mul.lo.s32 	%r4, %r3, %r1;
	mov.u32 	%r93, %tid.x;
	add.s32 	%r6, %r4, %r93;
	setp.ge.s32 	%p1, %r6, %r45;
	shl.b32 	%r47, %r93, 3;
	mov.u32 	%r48, _ZZ10PDH_kernelPdS_S_P10hist_entryiiE2Lx;
	add.s32 	%r7, %r48, %r47;
	mov.u32 	%r49, _ZZ10PDH_kernelPdS_S_P10hist_entryiiE2Ly;
	add.s32 	%r8, %r49, %r47;
	mov.u32 	%r50, _ZZ10PDH_kernelPdS_S_P10hist_entryiiE2Lz;
	add.s32 	%r9, %r50, %r47;
	@%p1 bra 	$L__BB0_2;
	mul.wide.s32 	%rd9, %r6, 8;
	add.s64 	%rd10, %rd4, %rd9;
	ld.global.f64 	%fd9, [%rd10];
	st.shared.f64 	[%r7], %fd9;
	add.s64 	%rd11, %rd3, %rd9;
	ld.global.f64 	%fd10, [%rd11];
	st.shared.f64 	[%r8], %fd10;
	add.s64 	%rd12, %rd2, %rd9;
	ld.global.f64 	%fd11, [%rd12];
	st.shared.f64 	[%r9], %fd11;
$L__BB0_2:
	bar.sync 	0;
	add.s32 	%r95, %r3, 1;
	setp.ge.u32 	%p2, %r95, %r2;
	@%p2 bra 	$L__BB0_10;
	cvt.rn.f64.s32 	%fd1, %r46;
$L__BB0_4:
	mul.lo.s32 	%r96, %r95, %r1;
	add.s32 	%r31, %r96, %r93;
	setp.ge.s32 	%p3, %r31, %r45;
	@%p3 bra 	$L__BB0_6;
	mul.wide.s32 	%rd13, %r31, 8;
	add.s64 	%rd14, %rd4, %rd13;
	ld.global.f64 	%fd12, [%rd14];
	shl.b32 	%r51, %r93, 3;
	mov.u32 	%r52, _ZZ10PDH_kernelPdS_S_P10hist_entryiiE2Rx;
	add.s32 	%r53, %r52, %r51;
	st.shared.f64 	[%r53], %fd12;
	add.s64 	%rd15, %rd3, %rd13;
	ld.global.f64 	%fd13, [%rd15];
	mov.u32 	%r54, _ZZ10PDH_kernelPdS_S_P10hist_entryiiE2Ry;
	add.s32 	%r55, %r54, %r51;
	st.shared.f64 	[%r55], %fd13;
	add.s64 	%rd16, %rd2, %rd13;
	ld.global.f64 	%fd14, [%rd16];
	mov.u32 	%r56, _ZZ10PDH_kernelPdS_S_P10hist_entryiiE2Rz;
	add.s32 	%r57, %r56, %r51;
	st.shared.f64 	[%r57], %fd14;
$L__BB0_6:
	bar.sync 	0;
	setp.ge.u32 	%p4, %r96, %r45;
	@%p4 bra 	$L__BB0_9;
	ld.shared.f64 	%fd6, [%r7];
	ld.shared.f64 	%fd7, [%r8];
	ld.shared.f64 	%fd8, [%r9];
	mov.b32 	%r100, 0;
	mov.u32 	%r99, _ZZ10PDH_kernelPdS_S_P10hist_entryiiE2Rz;
	mov.u32 	%r98, _ZZ10PDH_kernelPdS_S_P10hist_entryiiE2Ry;
	mov.u32 	%r97, _ZZ10PDH_kernelPdS_S_P10hist_entryiiE2Rx;
$L__BB0_8:
	ld.shared.f64 	%fd15, [%r97];
	ld.shared.f64 	%fd16, [%r98];
	ld.shared.f64 	%fd17, [%r99];
	sub.f64 	%fd18, %fd6, %fd15;
	sub.f64 	%fd19, %fd7, %fd16;
	mul.f64 	%fd20, %fd19, %fd19;
	fma.rn.f64 	%fd21, %fd18, %fd18, %fd20;
	sub.f64 	%fd22, %fd8, %fd17;
	fma.rn.f64 	%fd23, %fd22, %fd22, %fd21;
	sqrt.rn.f64 	%fd24, %fd23;
	div.rn.f64 	%fd25, %fd24, %fd1;
	cvt.rzi.s32.f64 	%r62, %fd25;
	mul.wide.s32 	%rd17, %r62, 8;
	add.s64 	%rd18, %rd1, %rd17;
	atom.global.add.u64 	%rd19, [%rd18], 1;
	add.s32 	%r100, %r100, 1;
	setp.lt.u32 	%p5, %r100, %r1;
	add.s32 	%r96, %r96, 1;
	setp.lt.u32 	%p6, %r96, %r45;
	and.pred  	%p7, %p5, %p6;
	add.s32 	%r99, %r99, 8;
	add.s32 	%r98, %r98, 8;
	add.s32 	%r97, %r97, 8;
	@%p7 bra 	$L__BB0_8;
$L__BB0_9:
	bar.sync 	0;
	add.s32 	%r95, %r95, 1;
	setp.eq.s32 	%p8, %r95, %r2;
	@%p8 bra 	$L__BB0_10;
	bra.uni 	$L__BB0_4;
$L__BB0_10:
	add.s32 	%r101, %r93, 1;
	setp.ge.u32 	%p9, %r101, %r1;
	add.s32 	%r63, %r6, 1;
	setp.ge.u32 	%p10, %r63, %r45;
	or.pred  	%p11, %p9, %p10;
	@%p11 bra 	$L__BB0_17;
	ld.shared.f64 	%fd2, [%r7];
	ld.shared.f64 	%fd3, [%r8];
	ld.shared.f64 	%fd4, [%r9];
	cvt.rn.f64.s32 	%fd5, %r46;
	sub.s32 	%r64, %r45, %r6;
	add.s32 	%r65, %r64, -2;
	sub.s32 	%r66, %r1, %r93;
	add.s32 	%r67, %r66, -2;
	min.u32 	%r12, %r65, %r67;
	and.b32  	%r68, %r12, 3;
	setp.eq.s32 	%p12, %r68, 3;
	@%p12 bra 	$L__BB0_15;
	shl.b32 	%r69, %r93, 3;
	add.s32 	%r70, %r69, 8;
	mov.u32 	%r71, _ZZ10PDH_kernelPdS_S_P10hist_entryiiE2Lz;
	add.s32 	%r92, %r71, %r70;
	mov.u32 	%r72, _ZZ10PDH_kernelPdS_S_P10hist_entryiiE2Ly;
	add.s32 	%r91, %r72, %r70;
	mov.u32 	%r73, _ZZ10PDH_kernelPdS_S_P10hist_entryiiE2Lx;
	add.s32 	%r90, %r73, %r70;
	add.s32 	%r74, %r12, 1;
	and.b32  	%r75, %r74, 3;
	neg.s32 	%r89, %r75;
$L__BB0_13:
	.pragma "nounroll";
	ld.shared.f64 	%fd26, [%r90];
	ld.shared.f64 	%fd27, [%r91];
	ld.shared.f64 	%fd28, [%r92];
	sub.f64 	%fd29, %fd2, %fd26;
	sub.f64 	%fd30, %fd3, %fd27;
	mul.f64 	%fd31, %fd30, %fd30;
	fma.rn.f64 	%fd32, %fd29, %fd29, %fd31;
	sub.f64 	%fd33, %fd4, %fd28;
	fma.rn.f64 	%fd34, %fd33, %fd33, %fd32;
	sqrt.rn.f64 	%fd35, %fd34;
	div.rn.f64 	%fd36, %fd35, %fd5;
	cvt.rzi.s32.f64 	%r76, %fd36;
	mul.wide.s32 	%rd20, %r76, 8;
	add.s64 	%rd21, %rd1, %rd20;
	atom.global.add.u64 	%rd22, [%rd21], 1;
	add.s32 	%r93, %r93, 1;
	add.s32 	%r92, %r92, 8;
	add.s32 	%r91, %r91, 8;
	add.s32 	%r90, %r90, 8;
	add.s32 	%r89, %r89, 1;
	setp.ne.s32 	%p13, %r89, 0;
	@%p13 bra 	$L__BB0_13;
	add.s32 	%r101, %r93, 1;
$L__BB0_15:
	setp.lt.u32 	%p14, %r12, 3;
	@%p14 bra 	$L__BB0_17;
$L__BB0_16:
	shl.b32 	%r77, %r101, 3;
	mov.u32 	%r78, _ZZ10PDH_kernelPdS_S_P10hist_entryiiE2Lx;
	add.s32 	%r79, %r78, %r77;
	ld.shared.f64 	%fd37, [%r79];
	mov.u32 	%r80, _ZZ10PDH_kernelPdS_S_P10hist_entryiiE2Ly;
	add.s32 	%r81, %r80, %r77;
	ld.shared.f64 	%fd38, [%r81];
	mov.u32 	%r82, _ZZ10PDH_kernelPdS_S_P10hist_entryiiE2Lz;
	add.s32 	%r83, %r82, %r77;
	ld.shared.f64 	%fd39, [%r83];
	sub.f64 	%fd40, %fd2, %fd37;
	sub.f64 	%fd41, %fd3, %fd38;
	mul.f64 	%fd42, %fd41, %fd41;
	fma.rn.f64 	%fd43, %fd40, %fd40, %fd42;
	sub.f64 	%fd44, %fd4, %fd39;
	fma.rn.f64 	%fd45, %fd44, %fd44, %fd43;
	sqrt.rn.f64 	%fd46, %fd45;
	div.rn.f64 	%fd47, %fd46, %fd5;
	cvt.rzi.s32.f64 	%r84, %fd47;
	mul.wide.s32 	%rd23, %r84, 8;
	add.s64 	%rd24, %rd1, %rd23;
	atom.global.add.u64 	%rd25, [%rd24], 1;
	ld.shared.f64 	%fd48, [%r79+8];
	ld.shared.f64 	%fd49, [%r81+8];
	ld.shared.f64 	%fd50, [%r83+8];
	sub.f64 	%fd51, %fd2, %fd48;
	sub.f64 	%fd52, %fd3, %fd49;
	mul.f64 	%fd53, %fd52, %fd52;
	fma.rn.f64 	%fd54, %fd51, %fd51, %fd53;
	sub.f64 	%fd55, %fd4, %fd50;
	fma.rn.f64 	%fd56, %fd55, %fd55, %fd54;
	sqrt.rn.f64 	%fd57, %fd56;
	div.rn.f64 	%fd58, %fd57, %fd5;
	cvt.rzi.s32.f64 	%r85, %fd58;
	mul.wide.s32 	%rd26, %r85, 8;
	add.s64 	%rd27, %rd1, %rd26;
	atom.global.add.u64 	%rd28, [%rd27], 1;
	ld.shared.f64 	%fd59, [%r79+16];
	ld.shared.f64 	%fd60, [%r81+16];
	ld.shared.f64 	%fd61, [%r83+16];
	sub.f64 	%fd62, %fd2, %fd59;
	sub.f64 	%fd63, %fd3, %fd60;
	mul.f64 	%fd64, %fd63, %fd63;
	fma.rn.f64 	%fd65, %fd62, %fd62, %fd64;
	sub.f64 	%fd66, %fd4, %fd61;
	fma.rn.f64 	%fd67, %fd66, %fd66, %fd65;
	sqrt.rn.f64 	%fd68, %fd67;
	div.rn.f64 	%fd69, %fd68, %fd5;
	cvt.rzi.s32.f64 	%r86, %fd69;
	mul.wide.s32 	%rd29, %r86, 8;
	add.s64 	%rd30, %rd1, %rd29;
	atom.global.add.u64 	%rd31, [%rd30], 1;
	ld.shared.f64 	%fd70, [%r79+24];
	ld.shared.f64 	%fd71, [%r81+24];
	ld.shared.f64 	%fd72, [%r83+24];
	sub.f64 	%fd73, %fd2, %fd70;
	sub.f64 	%fd74, %fd3, %fd71;
	mul.f64 	%fd75, %fd74, %fd74;
	fma.rn.f64 	%fd76, %fd73, %fd73, %fd75;
	sub.f64 	%fd77, %fd4, %fd72;
	fma.rn.f64 	%fd78, %fd77, %fd77, %fd76;
	sqrt.rn.f64 	%fd79, %fd78;
	div.rn.f64 	%fd80, %fd79, %fd5;
	cvt.rzi.s32.f64 	%r87, %fd80;
	mul.wide.s32 	%rd32, %r87, 8;
	add.s64 	%rd33, %rd1, %rd32;
	atom.global.add.u64 	%rd34, [%rd33], 1;
	add.s32 	%r101, %r101, 4;
	setp.lt.u32 	%p15, %r101, %r1;
	add.s32 	%r88, %r101, %r4;
	setp.lt.u32 	%p16, %r88, %r45;
	and.pred  	%p17, %p15, %p16;
	@%p17 bra 	$L__BB0_16;
$L__BB0_17:
	ret;

}


// ===== COMPILED SASS (sm_100) =====

	.target	sm_100

	.elftype	@"ET_EXEC"


//--------------------- .note.nv.tkinfo           --------------------------
	.section	.note.nv.tkinfo,"",@"SHT_NOTE"
	.sectionflags	@"SHF_NOTE_NV_TKINFO"
	.tkinfo
        /*0018*/ 	.word	0x00000002
        /*0030*/ 	.string	""
        /*0030*/ 	.string	"ptxas"
        /*0030*/ 	.string	"Cuda compilation tools, release 13.0, V13.0.88"
        /*0030*/ 	.string	"Build cuda_13.0.r13.0/compiler.36424714_0"
        /*0030*/ 	.string	"-arch sm_100 -m 64 "



//--------------------- .note.nv.cuinfo           --------------------------
	.section	.note.nv.cuinfo,"",@"SHT_NOTE"
	.sectionflags	@"SHF_NOTE_NV_CUINFO"
        /*0018*/ 	.short	0x0002
        /*001a*/ 	.short	0x0064
        /*001c*/ 	.short	0x0082
	.zero		2


//--------------------- .nv.info                  --------------------------
	.section	.nv.info,"",@"SHT_CUDA_INFO"
	.align	4


	//----- nvinfo : EIATTR_REGCOUNT
	.align		4
        /*0000*/ 	.byte	0x04, 0x2f
        /*0002*/ 	.short	(.L_1 - .L_0)
	.align		4
.L_0:
        /*0004*/ 	.word	index@(_Z10PDH_kernelPdS_S_P10hist_entryii)
        /*0008*/ 	.word	0x0000002a


	//----- nvinfo : EIATTR_FRAME_SIZE
	.align		4
.L_1:
        /*000c*/ 	.byte	0x04, 0x11
        /*000e*/ 	.short	(.L_3 - .L_2)
	.align		4
.L_2:
        /*0010*/ 	.word	index@($__internal_1_$__cuda_sm20_dsqrt_rn_f64_mediumpath_v1)
        /*0014*/ 	.word	0x00000000


	//----- nvinfo : EIATTR_FRAME_SIZE
	.align		4
.L_3:
        /*0018*/ 	.byte	0x04, 0x11
        /*001a*/ 	.short	(.L_5 - .L_4)
	.align		4
.L_4:
        /*001c*/ 	.word	index@($__internal_0_$__cuda_sm20_div_rn_f64_full)
        /*0020*/ 	.word	0x00000000


	//----- nvinfo : EIATTR_FRAME_SIZE
	.align		4
.L_5:
        /*0024*/ 	.byte	0x04, 0x11
        /*0026*/ 	.short	(.L_7 - .L_6)
	.align		4
.L_6:
        /*0028*/ 	.word	index@(_Z10PDH_kernelPdS_S_P10hist_entryii)
        /*002c*/ 	.word	0x00000000


	//----- nvinfo : EIATTR_MIN_STACK_SIZE
	.align		4
.L_7:
        /*0030*/ 	.byte	0x04, 0x12
        /*0032*/ 	.short	(.L_9 - .L_8)
	.align		4
.L_8:
        /*0034*/ 	.word	index@(_Z10PDH_kernelPdS_S_P10hist_entryii)
        /*0038*/ 	.word	0x00000000
.L_9:


//--------------------- .nv.compat                --------------------------
	.section	.nv.compat,"",@"SHT_CUDA_COMPAT_INFO"
	.align	4
        /*0000*/ 	.byte	0x02, 0x09, 0x00, 0x00, 0x02, 0x02, 0x01, 0x00, 0x02, 0x05, 0x05, 0x00, 0x03, 0x07, 0x01, 0x01
        /*0010*/ 	.byte	0x02, 0x03, 0x00, 0x00, 0x02, 0x06, 0x01, 0x00, 0x04, 0x0b, 0x08, 0x00, 0x01, 0x00, 0x00, 0x00
        /*0020*/ 	.byte	0x00, 0x00, 0x00, 0x00


//--------------------- .nv.info._Z10PDH_kernelPdS_S_P10hist_entryii --------------------------
	.section	.nv.info._Z10PDH_kernelPdS_S_P10hist_entryii,"",@"SHT_CUDA_INFO"
	.sectionflags	@""
	.align	4


	//----- nvinfo : EIATTR_CUDA_API_VERSION
	.align		4
        /*0000*/ 	.byte	0x04, 0x37
        /*0002*/ 	.short	(.L_11 - .L_10)
.L_10:
        /*0004*/ 	.word	0x00000082


	//----- nvinfo : EIATTR_KPARAM_INFO
	.align		4
.L_11:
        /*0008*/ 	.byte	0x04, 0x17
        /*000a*/ 	.short	(.L_13 - .L_12)
.L_12:
        /*000c*/ 	.word	0x00000000
        /*0010*/ 	.short	0x0005
        /*0012*/ 	.short	0x0024
        /*0014*/ 	.byte	0x00, 0xf0, 0x11, 0x00


	//----- nvinfo : EIATTR_KPARAM_INFO
	.align		4
.L_13:
        /*0018*/ 	.byte	0x04, 0x17
        /*001a*/ 	.short	(.L_15 - .L_14)
.L_14:
        /*001c*/ 	.word	0x00000000
        /*0020*/ 	.short	0x0004
        /*0022*/ 	.short	0x0020
        /*0024*/ 	.byte	0x00, 0xf0, 0x11, 0x00


	//----- nvinfo : EIATTR_KPARAM_INFO
	.align		4
.L_15:
        /*0028*/ 	.byte	0x04, 0x17
        /*002a*/ 	.short	(.L_17 - .L_16)
.L_16:
        /*002c*/ 	.word	0x00000000
        /*0030*/ 	.short	0x0003
        /*0032*/ 	.short	0x0018
        /*0034*/ 	.byte	0x00, 0xf5, 0x21, 0x00


	//----- nvinfo : EIATTR_KPARAM_INFO
	.align		4
.L_17:
        /*0038*/ 	.byte	0x04, 0x17
        /*003a*/ 	.short	(.L_19 - .L_18)
.L_18:
        /*003c*/ 	.word	0x00000000
        /*0040*/ 	.short	0x0002
        /*0042*/ 	.short	0x0010
        /*0044*/ 	.byte	0x00, 0xf5, 0x21, 0x00


	//----- nvinfo : EIATTR_KPARAM_INFO
	.align		4
.L_19:
        /*0048*/ 	.byte	0x04, 0x17
        /*004a*/ 	.short	(.L_21 - .L_20)
.L_20:
        /*004c*/ 	.word	0x00000000
        /*0050*/ 	.short	0x0001
        /*0052*/ 	.short	0x0008
        /*0054*/ 	.byte	0x00, 0xf5, 0x21, 0x00


	//----- nvinfo : EIATTR_KPARAM_INFO
	.align		4
.L_21:
        /*0058*/ 	.byte	0x04, 0x17
        /*005a*/ 	.short	(.L_23 - .L_22)
.L_22:
        /*005c*/ 	.word	0x00000000
        /*0060*/ 	.short	0x0000
        /*0062*/ 	.short	0x0000
        /*0064*/ 	.byte	0x00, 0xf5, 0x21, 0x00


	//----- nvinfo : EIATTR_SPARSE_MMA_MASK
	.align		4
.L_23:
        /*0068*/ 	.byte	0x03, 0x50
        /*006a*/ 	.short	0x0000


	//----- nvinfo : EIATTR_MAXREG_COUNT
	.align		4
        /*006c*/ 	.byte	0x03, 0x1b
        /*006e*/ 	.short	0x00ff


	//----- nvinfo : EIATTR_NUM_BARRIERS
	.align		4
        /*0070*/ 	.byte	0x02, 0x4c
        /*0072*/ 	.byte	0x01
	.zero		1


	//----- nvinfo : EIATTR_MERCURY_ISA_VERSION
	.align		4
        /*0074*/ 	.byte	0x03, 0x5f
        /*0076*/ 	.short	0x0101


	//----- nvinfo : EIATTR_VRC_CTA_INIT_COUNT
	.align		4
        /*0078*/ 	.byte	0x02, 0x4a
	.zero		1
	.zero		1


	//----- nvinfo : EIATTR_EXIT_INSTR_OFFSETS
	.align		4
        /*007c*/ 	.byte	0x04, 0x1c
        /*007e*/ 	.short	(.L_25 - .L_24)


	//   ....[0]....
.L_24:
        /*0080*/ 	.word	0x00000a20


	//   ....[1]....
        /*0084*/ 	.word	0x00001080


	//   ....[2]....
        /*0088*/ 	.word	0x000020b0


	//----- nvinfo : EIATTR_CRS_STACK_SIZE
	.align		4
.L_25:
        /*008c*/ 	.byte	0x04, 0x1e
        /*008e*/ 	.short	(.L_27 - .L_26)
.L_26:
        /*0090*/ 	.word	0x00000000


	//----- nvinfo : EIATTR_CBANK_PARAM_SIZE
	.align		4
.L_27:
        /*0094*/ 	.byte	0x03, 0x19
        /*0096*/ 	.short	0x0028


	//----- nvinfo : EIATTR_PARAM_CBANK
	.align		4
        /*0098*/ 	.byte	0x04, 0x0a
        /*009a*/ 	.short	(.L_29 - .L_28)
	.align		4
.L_28:
        /*009c*/ 	.word	index@(.nv.constant0._Z10PDH_kernelPdS_S_P10hist_entryii)
        /*00a0*/ 	.short	0x0380
        /*00a2*/ 	.short	0x0028


	//----- nvinfo : EIATTR_SW_WAR
	.align		4
.L_29:
        /*00a4*/ 	.byte	0x04, 0x36
        /*00a6*/ 	.short	(.L_31 - .L_30)
.L_30:
        /*00a8*/ 	.word	0x00000008
.L_31:


//--------------------- .nv.callgraph             --------------------------
	.section	.nv.callgraph,"",@"SHT_CUDA_CALLGRAPH"
	.align	4
	.sectionentsize	8
	.align		4
        /*0000*/ 	.word	0x00000000
	.align		4
        /*0004*/ 	.word	0xffffffff
	.align		4
        /*0008*/ 	.word	0x00000000
	.align		4
        /*000c*/ 	.word	0xfffffffe
	.align		4
        /*0010*/ 	.word	0x00000000
	.align		4
        /*0014*/ 	.word	0xfffffffd
	.align		4
        /*0018*/ 	.word	0x00000000
	.align		4
        /*001c*/ 	.word	0xfffffffc


//--------------------- .text._Z10PDH_kernelPdS_S_P10hist_entryii --------------------------
	.section	.text._Z10PDH_kernelPdS_S_P10hist_entryii,"ax",@progbits
	.align	128
        .global         _Z10PDH_kernelPdS_S_P10hist_entryii
        .type           _Z10PDH_kernelPdS_S_P10hist_entryii,@function
        .size           _Z10PDH_kernelPdS_S_P10hist_entryii,(.L_x_46 - _Z10PDH_kernelPdS_S_P10hist_entryii)
        .other          _Z10PDH_kernelPdS_S_P10hist_entryii,@"STO_CUDA_ENTRY STV_DEFAULT"
_Z10PDH_kernelPdS_S_P10hist_entryii:
.text._Z10PDH_kernelPdS_S_P10hist_entryii:
[----:B------:R-:W-:Y:S01]  /*0000*/  LDC R1, c[0x0][0x37c] ;  /* 0x0000df00ff017b82 */ /* 0x000fe20000000800 */
[----:B------:R-:W0:Y:S07]  /*0010*/  S2R R2, SR_TID.X ;  /* 0x0000000000027919 */ /* 0x000e2e0000002100 */
[----:B------:R-:W1:Y:S01]  /*0020*/  S2UR UR8, SR_CTAID.X ;  /* 0x00000000000879c3 */ /* 0x000e620000002500 */
[----:B------:R-:W2:Y:S01]  /*0030*/  LDCU UR9, c[0x0][0x3a0] ;  /* 0x00007400ff0977ac */ /* 0x000ea20008000800 */
[----:B------:R-:W3:Y:S06]  /*0040*/  LDCU.64 UR10, c[0x0][0x358] ;  /* 0x00006b00ff0a77ac */ /* 0x000eec0008000a00 */
[----:B------:R-:W1:Y:S08]  /*0050*/  LDC R3, c[0x0][0x360] ;  /* 0x0000d800ff037b82 */ /* 0x000e700000000800 */
[----:B------:R-:W4:Y:S08]  /*0060*/  LDC.64 R6, c[0x0][0x380] ;  /* 0x0000e000ff067b82 */ /* 0x000f300000000a00 */
[----:B------:R-:W5:Y:S01]  /*0070*/  LDC.64 R10, c[0x0][0x388] ;  /* 0x0000e200ff0a7b82 */ /* 0x000f620000000a00 */
[----:B-1----:R-:W-:-:S04]  /*0080*/  IMAD R5, R3, UR8, RZ ;  /* 0x0000000803057c24 */ /* 0x002fc8000f8e02ff */
[----:B0-----:R-:W-:-:S05]  /*0090*/  IMAD.IADD R8, R5, 0x1, R2 ;  /* 0x0000000105087824 */ /* 0x001fca00078e0202 */
[----:B--2---:R-:W-:-:S13]  /*00a0*/  ISETP.GE.AND P0, PT, R8, UR9, PT ;  /* 0x0000000908007c0c */ /* 0x004fda000bf06270 */
[----:B------:R-:W0:Y:S01]  /*00b0*/  @!P0 LDC.64 R12, c[0x0][0x390] ;  /* 0x0000e400ff0c8b82 */ /* 0x000e220000000a00 */
[----:B----4-:R-:W-:-:S04]  /*00c0*/  @!P0 IMAD.WIDE R6, R8, 0x8, R6 ;  /* 0x0000000808068825 */ /* 0x010fc800078e0206 */
[C---:B-----5:R-:W-:Y:S02]  /*00d0*/  @!P0 IMAD.WIDE R10, R8.reuse, 0x8, R10 ;  /* 0x00000008080a8825 */ /* 0x060fe400078e020a */
[----:B---3--:R-:W2:Y:S04]  /*00e0*/  @!P0 LDG.E.64 R6, desc[UR10][R6.64] ;  /* 0x0000000a06068981 */ /* 0x008ea8000c1e1b00 */
[----:B------:R-:W3:Y:S01]  /*00f0*/  @!P0 LDG.E.64 R10, desc[UR10][R10.64] ;  /* 0x0000000a0a0a8981 */ /* 0x000ee2000c1e1b00 */
[----:B0-----:R-:W-:-:S06]  /*0100*/  @!P0 IMAD.WIDE R12, R8, 0x8, R12 ;  /* 0x00000008080c8825 */ /* 0x001fcc00078e020c */
[----:B------:R-:W4:Y:S01]  /*0110*/  @!P0 LDG.E.64 R12, desc[UR10][R12.64] ;  /* 0x0000000a0c0c8981 */ /* 0x000f22000c1e1b00 */
[----:B------:R-:W0:Y:S01]  /*0120*/  S2UR UR7, SR_CgaCtaId ;  /* 0x00000000000779c3 */ /* 0x000e220000008800 */
[----:B------:R-:W-:Y:S02]  /*0130*/  UMOV UR4, 0x400 ;  /* 0x0000040000047882 */ /* 0x000fe40000000000 */
[----:B------:R-:W-:Y:S02]  /*0140*/  UIADD3 UR5, UPT, UPT, UR4, 0x800, URZ ;  /* 0x0000080004057890 */ /* 0x000fe4000fffe0ff */
[----:B------:R-:W-:Y:S01]  /*0150*/  UIADD3 UR6, UPT, UPT, UR4, 0x1000, URZ ;  /* 0x0000100004067890 */ /* 0x000fe2000fffe0ff */
[----:B------:R-:W1:Y:S01]  /*0160*/  LDCU UR12, c[0x0][0x370] ;  /* 0x00006e00ff0c77ac */ /* 0x000e620008000800 */
[----:B0-----:R-:W-:Y:S02]  /*0170*/  ULEA UR4, UR7, UR4, 0x18 ;  /* 0x0000000407047291 */ /* 0x001fe4000f8ec0ff */
[----:B------:R-:W-:-:S02]  /*0180*/  ULEA UR5, UR7, UR5, 0x18 ;  /* 0x0000000507057291 */ /* 0x000fc4000f8ec0ff */
[----:B------:R-:W-:Y:S02]  /*0190*/  ULEA UR6, UR7, UR6, 0x18 ;  /* 0x0000000607067291 */ /* 0x000fe4000f8ec0ff */
[C---:B------:R-:W-:Y:S02]  /*01a0*/  LEA R18, R2.reuse, UR4, 0x3 ;  /* 0x0000000402127c11 */ /* 0x040fe4000f8e18ff */
[C---:B------:R-:W-:Y:S02]  /*01b0*/  LEA R16, R2.reuse, UR5, 0x3 ;  /* 0x0000000502107c11 */ /* 0x040fe4000f8e18ff */
[----:B------:R-:W-:Y:S01]  /*01c0*/  LEA R14, R2, UR6, 0x3 ;  /* 0x00000006020e7c11 */ /* 0x000fe2000f8e18ff */
[----:B------:R-:W-:-:S04]  /*01d0*/  UIADD3 UR4, UPT, UPT, UR8, 0x1, URZ ;  /* 0x0000000108047890 */ /* 0x000fc8000fffe0ff */
[----:B-1----:R-:W-:Y:S01]  /*01e0*/  UISETP.GE.U32.AND UP0, UPT, UR4, UR12, UPT ;  /* 0x0000000c0400728c */ /* 0x002fe2000bf06070 */
[----:B--2---:R0:W-:Y:S04]  /*01f0*/  @!P0 STS.64 [R18], R6 ;  /* 0x0000000612008388 */ /* 0x0041e80000000a00 */
[----:B---3--:R0:W-:Y:S04]  /*0200*/  @!P0 STS.64 [R16], R10 ;  /* 0x0000000a10008388 */ /* 0x0081e80000000a00 */
[----:B----4-:R0:W-:Y:S01]  /*0210*/  @!P0 STS.64 [R14], R12 ;  /* 0x0000000c0e008388 */ /* 0x0101e20000000a00 */
[----:B------:R-:W-:Y:S06]  /*0220*/  BAR.SYNC.DEFER_BLOCKING 0x0 ;  /* 0x0000000000007b1d */ /* 0x000fec0000010000 */
[----:B------:R-:W-:Y:S05]  /*0230*/  BRA.U UP0, `(.L_x_0) ;  /* 0x0000000500e87547 */ /* 0x000fea000b800000 */
[----:B------:R-:W1:Y:S02]  /*0240*/  LDCU UR5, c[0x0][0x3a4] ;  /* 0x00007480ff0577ac */ /* 0x000e640008000800 */
[----:B-1----:R-:W1:Y:S01]  /*0250*/  I2F.F64 R32, UR5 ;  /* 0x0000000500207d12 */ /* 0x002e620008201c00 */
[----:B------:R-:W-:-:S05]  /*0260*/  UMOV UR5, UR4 ;  /* 0x0000000400057c82 */ /* 0x000fca0008000000 */
.L_x_9:
[----:B--2---:R-:W2:Y:S01]  /*0270*/  LDCU UR9, c[0x0][0x3a0] ;  /* 0x00007400ff0977ac */ /* 0x004ea20008000800 */
[----:B0-----:R-:W-:Y:S01]  /*0280*/  IMAD R11, R3, UR5, RZ ;  /* 0x00000005030b7c24 */ /* 0x001fe2000f8e02ff */
[----:B------:R-:W-:Y:S03]  /*0290*/  BSSY.RECONVERGENT B0, `(.L_x_1) ;  /* 0x000001b000007945 */ /* 0x000fe60003800200 */
[----:B------:R-:W-:-:S05]  /*02a0*/  IMAD.IADD R9, R2, 0x1, R11 ;  /* 0x0000000102097824 */ /* 0x000fca00078e020b */
[----:B--2---:R-:W-:-:S13]  /*02b0*/  ISETP.GE.AND P0, PT, R9, UR9, PT ;  /* 0x0000000909007c0c */ /* 0x004fda000bf06270 */
[----:B------:R-:W-:Y:S05]  /*02c0*/  @P0 BRA `(.L_x_2) ;  /* 0x00000000005c0947 */ /* 0x000fea0003800000 */
[----:B------:R-:W0:Y:S08]  /*02d0*/  LDC.64 R6, c[0x0][0x380] ;  /* 0x0000e000ff067b82 */ /* 0x000e300000000a00 */
[----:B------:R-:W2:Y:S08]  /*02e0*/  LDC.64 R12, c[0x0][0x388] ;  /* 0x0000e200ff0c7b82 */ /* 0x000eb00000000a00 */
[----:B------:R-:W3:Y:S01]  /*02f0*/  LDC.64 R20, c[0x0][0x390] ;  /* 0x0000e400ff147b82 */ /* 0x000ee20000000a00 */
[----:B0-----:R-:W-:-:S06]  /*0300*/  IMAD.WIDE R6, R9, 0x8, R6 ;  /* 0x0000000809067825 */ /* 0x001fcc00078e0206 */
[----:B------:R-:W4:Y:S01]  /*0310*/  LDG.E.64 R6, desc[UR10][R6.64] ;  /* 0x0000000a06067981 */ /* 0x000f22000c1e1b00 */
[----:B--2---:R-:W-:-:S06]  /*0320*/  IMAD.WIDE R12, R9, 0x8, R12 ;  /* 0x00000008090c7825 */ /* 0x004fcc00078e020c */
[----:B------:R-:W2:Y:S01]  /*0330*/  LDG.E.64 R12, desc[UR10][R12.64] ;  /* 0x0000000a0c0c7981 */ /* 0x000ea2000c1e1b00 */
[----:B---3--:R-:W-:-:S06]  /*0340*/  IMAD.WIDE R20, R9, 0x8, R20 ;  /* 0x0000000809147825 */ /* 0x008fcc00078e0214 */
[----:B------:R-:W3:Y:S01]  /*0350*/  LDG.E.64 R20, desc[UR10][R20.64] ;  /* 0x0000000a14147981 */ /* 0x000ee2000c1e1b00 */
[----:B------:R-:W0:Y:S01]  /*0360*/  S2UR UR8, SR_CgaCtaId ;  /* 0x00000000000879c3 */ /* 0x000e220000008800 */
[----:B------:R-:W-:Y:S02]  /*0370*/  UMOV UR7, 0x400 ;  /* 0x0000040000077882 */ /* 0x000fe40000000000 */
[----:B------:R-:W-:Y:S02]  /*0380*/  UIADD3 UR4, UPT, UPT, UR7, 0x1800, URZ ;  /* 0x0000180007047890 */ /* 0x000fe4000fffe0ff */
[----:B------:R-:W-:Y:S02]  /*0390*/  UIADD3 UR6, UPT, UPT, UR7, 0x2000, URZ ;  /* 0x0000200007067890 */ /* 0x000fe4000fffe0ff */
[----:B------:R-:W-:Y:S02]  /*03a0*/  UIADD3 UR7, UPT, UPT, UR7, 0x2800, URZ ;  /* 0x0000280007077890 */ /* 0x000fe4000fffe0ff */
[----:B0-----:R-:W-:-:S02]  /*03b0*/  ULEA UR4, UR8, UR4, 0x18 ;  /* 0x0000000408047291 */ /* 0x001fc4000f8ec0ff */
[----:B------:R-:W-:Y:S02]  /*03c0*/  ULEA UR6, UR8, UR6, 0x18 ;  /* 0x0000000608067291 */ /* 0x000fe4000f8ec0ff */
[----:B------:R-:W-:Y:S02]  /*03d0*/  ULEA UR7, UR8, UR7, 0x18 ;  /* 0x0000000708077291 */ /* 0x000fe4000f8ec0ff */
[C---:B------:R-:W-:Y:S02]  /*03e0*/  LEA R9, R2.reuse, UR4, 0x3 ;  /* 0x0000000402097c11 */ /* 0x040fe4000f8e18ff */
[C---:B------:R-:W-:Y:S02]  /*03f0*/  LEA R15, R2.reuse, UR6, 0x3 ;  /* 0x00000006020f7c11 */ /* 0x040fe4000f8e18ff */
[----:B------:R-:W-:Y:S01]  /*0400*/  LEA R17, R2, UR7, 0x3 ;  /* 0x0000000702117c11 */ /* 0x000fe2000f8e18ff */
[----:B----4-:R0:W-:Y:S04]  /*0410*/  STS.64 [R9], R6 ;  /* 0x0000000609007388 */ /* 0x0101e80000000a00 */
[----:B--2---:R0:W-:Y:S04]  /*0420*/  STS.64 [R15], R12 ;  /* 0x0000000c0f007388 */ /* 0x0041e80000000a00 */
[----:B---3--:R0:W-:Y:S02]  /*0430*/  STS.64 [R17], R20 ;  /* 0x0000001411007388 */ /* 0x0081e40000000a00 */
.L_x_2:
[----:B------:R-:W-:Y:S05]  /*0440*/  BSYNC.RECONVERGENT B0 ;  /* 0x0000000000007941 */ /* 0x000fea0003800200 */
.L_x_1:
[----:B------:R-:W-:Y:S01]  /*0450*/  BAR.SYNC.DEFER_BLOCKING 0x0 ;  /* 0x0000000000007b1d */ /* 0x000fe20000010000 */
[----:B------:R-:W-:Y:S01]  /*0460*/  ISETP.GE.U32.AND P0, PT, R11, UR9, PT ;  /* 0x000000090b007c0c */ /* 0x000fe2000bf06070 */
[----:B------:R-:W-:-:S04]  /*0470*/  UIADD3 UR5, UPT, UPT, UR5, 0x1, URZ ;  /* 0x0000000105057890 */ /* 0x000fc8000fffe0ff */
[----:B------:R-:W-:-:S08]  /*0480*/  UISETP.NE.AND UP0, UPT, UR5, UR12, UPT ;  /* 0x0000000c0500728c */ /* 0x000fd0000bf05270 */
[----:B------:R-:W-:Y:S05]  /*0490*/  @P0 BRA `(.L_x_3) ;  /* 0x0000000400480947 */ /* 0x000fea0003800000 */
[----:B------:R2:W3:Y:S01]  /*04a0*/  LDS.64 R30, [R18] ;  /* 0x00000000121e7984 */ /* 0x0004e20000000a00 */
[----:B------:R-:W4:Y:S01]  /*04b0*/  S2UR UR8, SR_CgaCtaId ;  /* 0x00000000000879c3 */ /* 0x000f220000008800 */
[----:B------:R-:W-:Y:S01]  /*04c0*/  UMOV UR4, 0x400 ;  /* 0x0000040000047882 */ /* 0x000fe20000000000 */
[----:B------:R-:W1:Y:S01]  /*04d0*/  LDCU UR9, c[0x0][0x3a0] ;  /* 0x00007400ff0977ac */ /* 0x000e620008000800 */
[----:B------:R2:W1:Y:S01]  /*04e0*/  LDS.64 R28, [R16] ;  /* 0x00000000101c7984 */ /* 0x0004620000000a00 */
[----:B------:R-:W-:-:S03]  /*04f0*/  UIADD3 UR6, UPT, UPT, UR4, 0x2800, URZ ;  /* 0x0000280004067890 */ /* 0x000fc6000fffe0ff */
[----:B0-----:R2:W0:Y:S01]  /*0500*/  LDS.64 R12, [R14] ;  /* 0x000000000e0c7984 */ /* 0x0014220000000a00 */
[----:B------:R-:W-:Y:S02]  /*0510*/  UIADD3 UR7, UPT, UPT, UR4, 0x2000, URZ ;  /* 0x0000200004077890 */ /* 0x000fe4000fffe0ff */
[----:B------:R-:W-:Y:S02]  /*0520*/  UIADD3 UR4, UPT, UPT, UR4, 0x1800, URZ ;  /* 0x0000180004047890 */ /* 0x000fe4000fffe0ff */
[----:B----4-:R-:W-:Y:S02]  /*0530*/  ULEA UR6, UR8, UR6, 0x18 ;  /* 0x0000000608067291 */ /* 0x010fe4000f8ec0ff */
[----:B------:R-:W-:Y:S02]  /*0540*/  ULEA UR7, UR8, UR7, 0x18 ;  /* 0x0000000708077291 */ /* 0x000fe4000f8ec0ff */
[----:B------:R-:W-:-:S03]  /*0550*/  ULEA UR8, UR8, UR4, 0x18 ;  /* 0x0000000408087291 */ /* 0x000fc6000f8ec0ff */
[----:B--2---:R-:W-:-:S09]  /*0560*/  UMOV UR4, URZ ;  /* 0x000000ff00047c82 */ /* 0x004fd20008000000 */
.L_x_8:
[----:B--2---:R-:W1:Y:S01]  /*0570*/  LDS.64 R20, [UR7] ;  /* 0x00000007ff147984 */ /* 0x004e620008000a00 */
[----:B------:R-:W-:Y:S01]  /*0580*/  IMAD.MOV.U32 R36, RZ, RZ, 0x0 ;  /* 0x00000000ff247424 */ /* 0x000fe200078e00ff */
[----:B------:R-:W-:Y:S01]  /*0590*/  MOV R37, 0x3fd80000 ;  /* 0x3fd8000000257802 */ /* 0x000fe20000000f00 */
[----:B------:R-:W-:Y:S01]  /*05a0*/  BSSY.RECONVERGENT B0, `(.L_x_4) ;  /* 0x000001f000007945 */ /* 0x000fe20003800200 */
[----:B------:R-:W3:Y:S04]  /*05b0*/  LDS.64 R6, [UR8] ;  /* 0x00000008ff067984 */ /* 0x000ee80008000a00 */
[----:B------:R-:W0:Y:S01]  /*05c0*/  LDS.64 R22, [UR6] ;  /* 0x00000006ff167984 */ /* 0x000e220008000a00 */
[----:B-1----:R-:W-:Y:S02]  /*05d0*/  DADD R20, R28, -R20 ;  /* 0x000000001c147229 */ /* 0x002fe40000000814 */
[----:B---3--:R-:W-:-:S06]  /*05e0*/  DADD R6, R30, -R6 ;  /* 0x000000001e067229 */ /* 0x008fcc0000000806 */
[----:B------:R-:W-:Y:S02]  /*05f0*/  DMUL R20, R20, R20 ;  /* 0x0000001414147228 */ /* 0x000fe40000000000 */
[----:B0-----:R-:W-:-:S06]  /*0600*/  DADD R22, R12, -R22 ;  /* 0x000000000c167229 */ /* 0x001fcc0000000816 */
[----:B------:R-:W-:-:S08]  /*0610*/  DFMA R6, R6, R6, R20 ;  /* 0x000000060606722b */ /* 0x000fd00000000014 */
[----:B------:R-:W-:-:S06]  /*0620*/  DFMA R6, R22, R22, R6 ;  /* 0x000000161606722b */ /* 0x000fcc0000000006 */
[----:B------:R-:W0:Y:S04]  /*0630*/  MUFU.RSQ64H R25, R7 ;  /* 0x0000000700197308 */ /* 0x000e280000001c00 */
[----:B------:R-:W-:-:S05]  /*0640*/  VIADD R24, R7, 0xfcb00000 ;  /* 0xfcb0000007187836 */ /* 0x000fca0000000000 */
[----:B------:R-:W-:Y:S01]  /*0650*/  ISETP.GE.U32.AND P0, PT, R24, 0x7ca00000, PT ;  /* 0x7ca000001800780c */ /* 0x000fe20003f06070 */
[----:B0-----:R-:W-:-:S08]  /*0660*/  DMUL R20, R24, R24 ;  /* 0x0000001818147228 */ /* 0x001fd00000000000 */
[----:B------:R-:W-:-:S08]  /*0670*/  DFMA R20, R6, -R20, 1 ;  /* 0x3ff000000614742b */ /* 0x000fd00000000814 */
[----:B------:R-:W-:Y:S02]  /*0680*/  DFMA R36, R20, R36, 0.5 ;  /* 0x3fe000001424742b */ /* 0x000fe40000000024 */
[----:B------:R-:W-:-:S08]  /*0690*/  DMUL R20, R24, R20 ;  /* 0x0000001418147228 */ /* 0x000fd00000000000 */
[----:B------:R-:W-:-:S08]  /*06a0*/  DFMA R36, R36, R20, R24 ;  /* 0x000000142424722b */ /* 0x000fd00000000018 */
[----:B------:R-:W-:Y:S02]  /*06b0*/  DMUL R20, R6, R36 ;  /* 0x0000002406147228 */ /* 0x000fe40000000000 */
[----:B------:R-:W-:Y:S02]  /*06c0*/  VIADD R23, R37, 0xfff00000 ;  /* 0xfff0000025177836 */ /* 0x000fe40000000000 */
[----:B------:R-:W-:-:S04]  /*06d0*/  IMAD.MOV.U32 R22, RZ, RZ, R36 ;  /* 0x000000ffff167224 */ /* 0x000fc800078e0024 */
[----:B------:R-:W-:-:S08]  /*06e0*/  DFMA R26, R20, -R20, R6 ;  /* 0x80000014141a722b */ /* 0x000fd00000000006 */
[----:B------:R-:W-:Y:S01]  /*06f0*/  DFMA R34, R26, R22, R20 ;  /* 0x000000161a22722b */ /* 0x000fe20000000014 */
[----:B------:R-:W-:Y:S10]  /*0700*/  @!P0 BRA `(.L_x_5) ;  /* 0x0000000000208947 */ /* 0x000ff40003800000 */
[----:B------:R-:W-:Y:S01]  /*0710*/  IMAD.MOV.U32 R4, RZ, RZ, R36 ;  /* 0x000000ffff047224 */ /* 0x000fe200078e0024 */
[----:B------:R-:W-:Y:S01]  /*0720*/  MOV R9, R27 ;  /* 0x0000001b00097202 */ /* 0x000fe20000000f00 */
[----:B------:R-:W-:Y:S01]  /*0730*/  IMAD.MOV.U32 R10, RZ, RZ, R26 ;  /* 0x000000ffff0a7224 */ /* 0x000fe200078e001a */
[----:B------:R-:W-:Y:S01]  /*0740*/  MOV R0, 0x770 ;  /* 0x0000077000007802 */ /* 0x000fe20000000f00 */
[----:B------:R-:W-:-:S07]  /*0750*/  IMAD.MOV.U32 R22, RZ, RZ, R24 ;  /* 0x000000ffff167224 */ /* 0x000fce00078e0018 */
[----:B------:R-:W-:Y:S05]  /*0760*/  CALL.REL.NOINC `($__internal_1_$__cuda_sm20_dsqrt_rn_f64_mediumpath_v1) ;  /* 0x0000001c00c47944 */ /* 0x000fea0003c00000 */
[----:B------:R-:W-:Y:S02]  /*0770*/  IMAD.MOV.U32 R34, RZ, RZ, R6 ;  /* 0x000000ffff227224 */ /* 0x000fe400078e0006 */
[----:B------:R-:W-:-:S07]  /*0780*/  IMAD.MOV.U32 R35, RZ, RZ, R7 ;  /* 0x000000ffff237224 */ /* 0x000fce00078e0007 */
.L_x_5:
[----:B------:R-:W-:Y:S05]  /*0790*/  BSYNC.RECONVERGENT B0 ;  /* 0x0000000000007941 */ /* 0x000fea0003800200 */
.L_x_4:
[----:B------:R-:W0:Y:S01]  /*07a0*/  MUFU.RCP64H R7, R33 ;  /* 0x0000002100077308 */ /* 0x000e220000001800 */
[----:B------:R-:W-:Y:S01]  /*07b0*/  IMAD.MOV.U32 R6, RZ, RZ, 0x1 ;  /* 0x00000001ff067424 */ /* 0x000fe200078e00ff */
[----:B------:R-:W-:Y:S01]  /*07c0*/  FSETP.GEU.AND P1, PT, |R35|, 6.5827683646048100446e-37, PT ;  /* 0x036000002300780b */ /* 0x000fe20003f2e200 */
[----:B------:R-:W-:Y:S04]  /*07d0*/  BSSY.RECONVERGENT B0, `(.L_x_6) ;  /* 0x0000010000007945 */ /* 0x000fe80003800200 */
[----:B0-----:R-:W-:-:S08]  /*07e0*/  DFMA R20, -R32, R6, 1 ;  /* 0x3ff000002014742b */ /* 0x001fd00000000106 */
[----:B------:R-:W-:-:S08]  /*07f0*/  DFMA R20, R20, R20, R20 ;  /* 0x000000141414722b */ /* 0x000fd00000000014 */
[----:B------:R-:W-:-:S08]  /*0800*/  DFMA R20, R6, R20, R6 ;  /* 0x000000140614722b */ /* 0x000fd00000000006 */
[----:B------:R-:W-:-:S08]  /*0810*/  DFMA R6, -R32, R20, 1 ;  /* 0x3ff000002006742b */ /* 0x000fd00000000114 */
[----:B------:R-:W-:-:S08]  /*0820*/  DFMA R6, R20, R6, R20 ;  /* 0x000000061406722b */ /* 0x000fd00000000014 */
[----:B------:R-:W-:-:S08]  /*0830*/  DMUL R36, R6, R34 ;  /* 0x0000002206247228 */ /* 0x000fd00000000000 */
[----:B------:R-:W-:-:S08]  /*0840*/  DFMA R20, -R32, R36, R34 ;  /* 0x000000242014722b */ /* 0x000fd00000000122 */
[----:B------:R-:W-:-:S10]  /*0850*/  DFMA R36, R6, R20, R36 ;  /* 0x000000140624722b */ /* 0x000fd40000000024 */
[----:B------:R-:W-:-:S05]  /*0860*/  FFMA R0, RZ, R33, R37 ;  /* 0x00000021ff007223 */ /* 0x000fca0000000025 */
[----:B------:R-:W-:-:S13]  /*0870*/  FSETP.GT.AND P0, PT, |R0|, 1.469367938527859385e-39, PT ;  /* 0x001000000000780b */ /* 0x000fda0003f04200 */
[----:B------:R-:W-:Y:S05]  /*0880*/  @P0 BRA P1, `(.L_x_7) ;  /* 0x0000000000100947 */ /* 0x000fea0000800000 */
[----:B------:R-:W-:Y:S01]  /*0890*/  MOV R22, R32 ;  /* 0x0000002000167202 */ /* 0x000fe20000000f00 */
[----:B------:R-:W-:Y:S01]  /*08a0*/  IMAD.MOV.U32 R23, RZ, RZ, R33 ;  /* 0x000000ffff177224 */ /* 0x000fe200078e0021 */
[----:B------:R-:W-:-:S07]  /*08b0*/  MOV R0, 0x8d0 ;  /* 0x000008d000007802 */ /* 0x000fce0000000f00 */
[----:B------:R-:W-:Y:S05]  /*08c0*/  CALL.REL.NOINC `($__internal_0_$__cuda_sm20_div_rn_f64_full) ;  /* 0x0000001400fc7944 */ /* 0x000fea0003c00000 */
.L_x_7:
[----:B------:R-:W-:Y:S05]  /*08d0*/  BSYNC.RECONVERGENT B0 ;  /* 0x0000000000007941 */ /* 0x000fea0003800200 */
.L_x_6:
[----:B------:R-:W0:Y:S01]  /*08e0*/  LDC.64 R6, c[0x0][0x398] ;  /* 0x0000e600ff067b82 */ /* 0x000e220000000a00 */
[----:B------:R-:W0:Y:S01]  /*08f0*/  F2I.F64.TRUNC R37, R36 ;  /* 0x0000002400257311 */ /* 0x000e22000030d100 */
[----:B------:R-:W-:Y:S01]  /*0900*/  UIADD3 UR4, UPT, UPT, UR4, 0x1, URZ ;  /* 0x0000000104047890 */ /* 0x000fe2000fffe0ff */
[----:B------:R-:W-:Y:S02]  /*0910*/  VIADD R11, R11, 0x1 ;  /* 0x000000010b0b7836 */ /* 0x000fe40000000000 */
[----:B------:R-:W-:Y:S02]  /*0920*/  IMAD.MOV.U32 R20, RZ, RZ, 0x1 ;  /* 0x00000001ff147424 */ /* 0x000fe400078e00ff */
[----:B------:R-:W-:Y:S01]  /*0930*/  IMAD.MOV.U32 R21, RZ, RZ, 0x0 ;  /* 0x00000000ff157424 */ /* 0x000fe200078e00ff */
[----:B------:R-:W-:Y:S02]  /*0940*/  ISETP.GE.U32.AND P0, PT, R11, UR9, PT ;  /* 0x000000090b007c0c */ /* 0x000fe4000bf06070 */
[----:B------:R-:W-:Y:S01]  /*0950*/  ISETP.GT.U32.AND P1, PT, R3, UR4, PT ;  /* 0x0000000403007c0c */ /* 0x000fe2000bf24070 */
[----:B------:R-:W-:-:S02]  /*0960*/  UIADD3 UR6, UPT, UPT, UR6, 0x8, URZ ;  /* 0x0000000806067890 */ /* 0x000fc4000fffe0ff */
[----:B------:R-:W-:Y:S02]  /*0970*/  UIADD3 UR7, UPT, UPT, UR7, 0x8, URZ ;  /* 0x0000000807077890 */ /* 0x000fe4000fffe0ff */
[----:B------:R-:W-:Y:S01]  /*0980*/  UIADD3 UR8, UPT, UPT, UR8, 0x8, URZ ;  /* 0x0000000808087890 */ /* 0x000fe2000fffe0ff */
[----:B0-----:R-:W-:-:S05]  /*0990*/  IMAD.WIDE R6, R37, 0x8, R6 ;  /* 0x0000000825067825 */ /* 0x001fca00078e0206 */
[----:B------:R2:W-:Y:S02]  /*09a0*/  REDG.E.ADD.64.STRONG.GPU desc[UR10][R6.64], R20 ;  /* 0x000000140600798e */ /* 0x0005e4000c12e50a */
[----:B------:R-:W-:Y:S05]  /*09b0*/  @!P0 BRA P1, `(.L_x_8) ;  /* 0xfffffff800ec8947 */ /* 0x000fea000083ffff */
.L_x_3:
[----:B------:R-:W-:Y:S06]  /*09c0*/  BAR.SYNC.DEFER_BLOCKING 0x0 ;  /* 0x0000000000007b1d */ /* 0x000fec0000010000 */
[----:B------:R-:W-:Y:S05]  /*09d0*/  BRA.U UP0, `(.L_x_9) ;  /* 0xfffffff900247547 */ /* 0x000fea000b83ffff */
.L_x_0:
[----:B------:R-:W-:Y:S01]  /*09e0*/  IADD3 R0, PT, PT, R8, 0x1, RZ ;  /* 0x0000000108007810 */ /* 0x000fe20007ffe0ff */
[----:B------:R-:W-:-:S03]  /*09f0*/  VIADD R28, R2, 0x1 ;  /* 0x00000001021c7836 */ /* 0x000fc60000000000 */
[----:B------:R-:W-:-:S04]  /*0a00*/  ISETP.GE.U32.AND P0, PT, R0, UR9, PT ;  /* 0x0000000900007c0c */ /* 0x000fc8000bf06070 */
[----:B------:R-:W-:-:S13]  /*0a10*/  ISETP.GE.U32.OR P0, PT, R28, R3, P0 ;  /* 0x000000031c00720c */ /* 0x000fda0000706470 */
[----:B------:R-:W-:Y:S05]  /*0a20*/  @P0 EXIT ;  /* 0x000000000000094d */ /* 0x000fea0003800000 */
[----:B0-----:R-:W0:Y:S01]  /*0a30*/  LDS.64 R18, [R18] ;  /* 0x0000000012127984 */ /* 0x001e220000000a00 */
[----:B------:R-:W-:Y:S01]  /*0a40*/  IADD3 R8, PT, PT, -R8, UR9, RZ ;  /* 0x0000000908087c10 */ /* 0x000fe2000fffe1ff */
[----:B------:R-:W3:Y:S01]  /*0a50*/  LDCU UR4, c[0x0][0x3a4] ;  /* 0x00007480ff0477ac */ /* 0x000ee20008000800 */
[----:B--2---:R-:W-:Y:S01]  /*0a60*/  IADD3 R7, PT, PT, R3, -0x2, -R2 ;  /* 0xfffffffe03077810 */ /* 0x004fe20007ffe802 */
[----:B------:R-:W2:Y:S01]  /*0a70*/  LDS.64 R16, [R16] ;  /* 0x0000000010107984 */ /* 0x000ea20000000a00 */
[----:B------:R-:W-:Y:S01]  /*0a80*/  BSSY B0, `(.L_x_10) ;  /* 0x000005e000007945 */ /* 0x000fe20003800000 */
[----:B------:R-:W4:Y:S01]  /*0a90*/  LDCU UR8, c[0x0][0x3a0] ;  /* 0x00007400ff0877ac */ /* 0x000f220008000800 */
[----:B------:R-:W-:Y:S01]  /*0aa0*/  VIADDMNMX.U32 R8, R8, 0xfffffffe, R7, PT ;  /* 0xfffffffe08087846 */ /* 0x000fe20003800007 */
[----:B------:R-:W0:Y:S03]  /*0ab0*/  LDS.64 R14, [R14] ;  /* 0x000000000e0e7984 */ /* 0x000e260000000a00 */
[----:B------:R-:W-:-:S04]  /*0ac0*/  LOP3.LUT R0, R8, 0x3, RZ, 0xc0, !PT ;  /* 0x0000000308007812 */ /* 0x000fc800078ec0ff */
[----:B------:R-:W-:Y:S01]  /*0ad0*/  ISETP.NE.AND P0, PT, R0, 0x3, PT ;  /* 0x000000030000780c */ /* 0x000fe20003f05270 */
[----:B---3--:R-:W3:-:S12]  /*0ae0*/  I2F.F64 R12, UR4 ;  /* 0x00000004000c7d12 */ /* 0x008ed80008201c00 */
[----:B----4-:R-:W-:Y:S05]  /*0af0*/  @!P0 BRA `(.L_x_11) ;  /* 0x0000000400588947 */ /* 0x010fea0003800000 */
[----:B------:R-:W4:Y:S01]  /*0b00*/  S2UR UR6, SR_CgaCtaId ;  /* 0x00000000000679c3 */ /* 0x000f220000008800 */
[----:B------:R-:W-:Y:S01]  /*0b10*/  UMOV UR4, 0x400 ;  /* 0x0000040000047882 */ /* 0x000fe20000000000 */
[----:B------:R-:W-:Y:S01]  /*0b20*/  VIADD R0, R8, 0x1 ;  /* 0x0000000108007836 */ /* 0x000fe20000000000 */
[----:B------:R-:W-:Y:S01]  /*0b30*/  UIADD3 UR5, UPT, UPT, UR4, 0x1000, URZ ;  /* 0x0000100004057890 */ /* 0x000fe2000fffe0ff */
[----:B------:R-:W-:Y:S01]  /*0b40*/  LEA R30, R2, 0x8, 0x3 ;  /* 0x00000008021e7811 */ /* 0x000fe200078e18ff */
[----:B------:R-:W-:Y:S01]  /*0b50*/  UIADD3 UR7, UPT, UPT, UR4, 0x800, URZ ;  /* 0x0000080004077890 */ /* 0x000fe2000fffe0ff */
[----:B------:R-:W-:Y:S01]  /*0b60*/  BSSY B1, `(.L_x_12) ;  /* 0x000004e000017945 */ /* 0x000fe20003800000 */
[----:B------:R-:W-:-:S05]  /*0b70*/  LOP3.LUT R0, R0, 0x3, RZ, 0xc0, !PT ;  /* 0x0000000300007812 */ /* 0x000fca00078ec0ff */
[----:B------:R-:W-:Y:S01]  /*0b80*/  IMAD.MOV R11, RZ, RZ, -R0 ;  /* 0x000000ffff0b7224 */ /* 0x000fe200078e0a00 */
[----:B----4-:R-:W-:Y:S02]  /*0b90*/  ULEA UR4, UR6, UR4, 0x18 ;  /* 0x0000000406047291 */ /* 0x010fe4000f8ec0ff */
[----:B------:R-:W-:Y:S02]  /*0ba0*/  ULEA UR5, UR6, UR5, 0x18 ;  /* 0x0000000506057291 */ /* 0x000fe4000f8ec0ff */
[----:B------:R-:W-:Y:S02]  /*0bb0*/  ULEA UR7, UR6, UR7, 0x18 ;  /* 0x0000000706077291 */ /* 0x000fe4000f8ec0ff */
[C---:B------:R-:W-:Y:S02]  /*0bc0*/  VIADD R28, R30.reuse, UR4 ;  /* 0x000000041e1c7c36 */ /* 0x040fe40008000000 */
[C---:B------:R-:W-:Y:S02]  /*0bd0*/  IADD3 R29, PT, PT, R30.reuse, UR5, RZ ;  /* 0x000000051e1d7c10 */ /* 0x040fe4000fffe0ff */
[----:B------:R-:W-:-:S07]  /*0be0*/  VIADD R30, R30, UR7 ;  /* 0x000000071e1e7c36 */ /* 0x000fce0008000000 */
.L_x_17:
[----:B----4-:R-:W2:Y:S01]  /*0bf0*/  LDS.64 R20, [R30] ;  /* 0x000000001e147984 */ /* 0x010ea20000000a00 */
[----:B-1----:R-:W-:Y:S01]  /*0c00*/  IMAD.MOV.U32 R32, RZ, RZ, 0x0 ;  /* 0x00000000ff207424 */ /* 0x002fe200078e00ff */
[----:B------:R-:W-:Y:S05]  /*0c10*/  YIELD ;  /* 0x0000000000007946 */ /* 0x000fea0003800000 */
[----:B------:R-:W0:Y:S01]  /*0c20*/  LDS.64 R6, [R28] ;  /* 0x000000001c067984 */ /* 0x000e220000000a00 */
[----:B------:R-:W-:Y:S01]  /*0c30*/  IMAD.MOV.U32 R33, RZ, RZ, 0x3fd80000 ;  /* 0x3fd80000ff217424 */ /* 0x000fe200078e00ff */
[----:B------:R-:W-:Y:S02]  /*0c40*/  BSSY.RECONVERGENT B2, `(.L_x_13) ;  /* 0x000001e000027945 */ /* 0x000fe40003800200 */
[----:B------:R-:W1:Y:S01]  /*0c50*/  LDS.64 R22, [R29] ;  /* 0x000000001d167984 */ /* 0x000e620000000a00 */
[----:B--2---:R-:W-:-:S02]  /*0c60*/  DADD R20, R16, -R20 ;  /* 0x0000000010147229 */ /* 0x004fc40000000814 */
[----:B0-----:R-:W-:-:S06]  /*0c70*/  DADD R6, R18, -R6 ;  /* 0x0000000012067229 */ /* 0x001fcc0000000806 */
[----:B------:R-:W-:Y:S02]  /*0c80*/  DMUL R20, R20, R20 ;  /* 0x0000001414147228 */ /* 0x000fe40000000000 */
[----:B-1----:R-:W-:-:S06]  /*0c90*/  DADD R22, R14, -R22 ;  /* 0x000000000e167229 */ /* 0x002fcc0000000816 */
        /* <DEDUP_REMOVED lines=11> */
[----:B------:R-:W-:Y:S01]  /*0d50*/  IADD3 R23, PT, PT, R33, -0x100000, RZ ;  /* 0xfff0000021177810 */ /* 0x000fe20007ffe0ff */
[----:B------:R-:W-:-:S05]  /*0d60*/  IMAD.MOV.U32 R22, RZ, RZ, R32 ;  /* 0x000000ffff167224 */ /* 0x000fca00078e0020 */
        /* <DEDUP_REMOVED lines=8> */
[----:B---3--:R-:W-:Y:S05]  /*0df0*/  CALL.REL.NOINC `($__internal_1_$__cuda_sm20_dsqrt_rn_f64_mediumpath_v1) ;  /* 0x0000001800207944 */ /* 0x008fea0003c00000 */
[----:B------:R-:W-:Y:S02]  /*0e00*/  IMAD.MOV.U32 R34, RZ, RZ, R6 ;  /* 0x000000ffff227224 */ /* 0x000fe400078e0006 */
[----:B------:R-:W-:-:S07]  /*0e10*/  IMAD.MOV.U32 R35, RZ, RZ, R7 ;  /* 0x000000ffff237224 */ /* 0x000fce00078e0007 */
.L_x_14:
[----:B------:R-:W-:Y:S05]  /*0e20*/  BSYNC.RECONVERGENT B2 ;  /* 0x0000000000027941 */ /* 0x000fea0003800200 */
.L_x_13:
[----:B---3--:R-:W0:Y:S01]  /*0e30*/  MUFU.RCP64H R7, R13 ;  /* 0x0000000d00077308 */ /* 0x008e220000001800 */
[----:B------:R-:W-:Y:S01]  /*0e40*/  MOV R6, 0x1 ;  /* 0x0000000100067802 */ /* 0x000fe20000000f00 */
[----:B------:R-:W-:Y:S01]  /*0e50*/  BSSY.RECONVERGENT B2, `(.L_x_15) ;  /* 0x0000011000027945 */ /* 0x000fe20003800200 */
[----:B------:R-:W-:-:S04]  /*0e60*/  FSETP.GEU.AND P1, PT, |R35|, 6.5827683646048100446e-37, PT ;  /* 0x036000002300780b */ /* 0x000fc80003f2e200 */
        /* <DEDUP_REMOVED lines=11> */
[----:B------:R-:W-:Y:S01]  /*0f20*/  IMAD.MOV.U32 R22, RZ, RZ, R12 ;  /* 0x000000ffff167224 */ /* 0x000fe200078e000c */
[----:B------:R-:W-:Y:S01]  /*0f30*/  MOV R0, 0xf60 ;  /* 0x00000f6000007802 */ /* 0x000fe20000000f00 */
[----:B------:R-:W-:-:S07]  /*0f40*/  IMAD.MOV.U32 R23, RZ, RZ, R13 ;  /* 0x000000ffff177224 */ /* 0x000fce00078e000d */
[----:B------:R-:W-:Y:S05]  /*0f50*/  CALL.REL.NOINC `($__internal_0_$__cuda_sm20_div_rn_f64_full) ;  /* 0x0000001000587944 */ /* 0x000fea0003c00000 */
.L_x_16:
[----:B------:R-:W-:Y:S05]  /*0f60*/  BSYNC.RECONVERGENT B2 ;  /* 0x0000000000027941 */ /* 0x000fea0003800200 */
.L_x_15:
[----:B------:R-:W0:Y:S01]  /*0f70*/  LDC.64 R6, c[0x0][0x398] ;  /* 0x0000e600ff067b82 */ /* 0x000e220000000a00 */
[----:B------:R-:W0:Y:S01]  /*0f80*/  F2I.F64.TRUNC R37, R36 ;  /* 0x0000002400257311 */ /* 0x000e22000030d100 */
[----:B------:R-:W-:Y:S01]  /*0f90*/  VIADD R11, R11, 0x1 ;  /* 0x000000010b0b7836 */ /* 0x000fe20000000000 */
[----:B------:R-:W-:Y:S01]  /*0fa0*/  MOV R21, 0x0 ;  /* 0x0000000000157802 */ /* 0x000fe20000000f00 */
[----:B------:R-:W-:-:S03]  /*0fb0*/  IMAD.MOV.U32 R20, RZ, RZ, 0x1 ;  /* 0x00000001ff147424 */ /* 0x000fc600078e00ff */
[----:B------:R-:W-:Y:S01]  /*0fc0*/  ISETP.NE.AND P0, PT, R11, RZ, PT ;  /* 0x000000ff0b00720c */ /* 0x000fe20003f05270 */
[----:B------:R-:W-:Y:S01]  /*0fd0*/  VIADD R2, R2, 0x1 ;  /* 0x0000000102027836 */ /* 0x000fe20000000000 */
[----:B------:R-:W-:Y:S01]  /*0fe0*/  IADD3 R30, PT, PT, R30, 0x8, RZ ;  /* 0x000000081e1e7810 */ /* 0x000fe20007ffe0ff */
[----:B------:R-:W-:Y:S02]  /*0ff0*/  VIADD R29, R29, 0x8 ;  /* 0x000000081d1d7836 */ /* 0x000fe40000000000 */
[----:B------:R-:W-:Y:S02]  /*1000*/  VIADD R28, R28, 0x8 ;  /* 0x000000081c1c7836 */ /* 0x000fe40000000000 */
[----:B0-----:R-:W-:-:S05]  /*1010*/  IMAD.WIDE R6, R37, 0x8, R6 ;  /* 0x0000000825067825 */ /* 0x001fca00078e0206 */
[----:B------:R4:W-:Y:S01]  /*1020*/  REDG.E.ADD.64.STRONG.GPU desc[UR10][R6.64], R20 ;  /* 0x000000140600798e */ /* 0x0009e2000c12e50a */
[----:B------:R-:W-:Y:S05]  /*1030*/  @P0 BRA `(.L_x_17) ;  /* 0xfffffff800ec0947 */ /* 0x000fea000383ffff */
[----:B------:R-:W-:Y:S05]  /*1040*/  BSYNC B1 ;  /* 0x0000000000017941 */ /* 0x000fea0003800000 */
.L_x_12:
[----:B------:R-:W-:-:S07]  /*1050*/  VIADD R28, R2, 0x1 ;  /* 0x00000001021c7836 */ /* 0x000fce0000000000 */
.L_x_11:
[----:B------:R-:W-:Y:S05]  /*1060*/  BSYNC B0 ;  /* 0x0000000000007941 */ /* 0x000fea0003800000 */
.L_x_10:
[----:B------:R-:W-:-:S13]  /*1070*/  ISETP.GE.U32.AND P0, PT, R8, 0x3, PT ;  /* 0x000000030800780c */ /* 0x000fda0003f06070 */
[----:B------:R-:W-:Y:S05]  /*1080*/  @!P0 EXIT ;  /* 0x000000000000894d */ /* 0x000fea0003800000 */
.L_x_34:
[----:B------:R-:W-:Y:S05]  /*1090*/  YIELD ;  /* 0x0000000000007946 */ /* 0x000fea0003800000 */
[----:B------:R-:W5:Y:S01]  /*10a0*/  S2UR UR5, SR_CgaCtaId ;  /* 0x00000000000579c3 */ /* 0x000f620000008800 */
[----:B------:R-:W-:Y:S01]  /*10b0*/  UMOV UR4, 0x400 ;  /* 0x0000040000047882 */ /* 0x000fe20000000000 */
[----:B------:R-:W-:Y:S01]  /*10c0*/  BSSY.RECONVERGENT B0, `(.L_x_18) ;  /* 0x000002a000007945 */ /* 0x000fe20003800200 */
[----:B------:R-:W-:-:S04]  /*10d0*/  UIADD3 UR6, UPT, UPT, UR4, 0x800, URZ ;  /* 0x0000080004067890 */ /* 0x000fc8000fffe0ff */
[----:B-----5:R-:W-:-:S06]  /*10e0*/  ULEA UR6, UR5, UR6, 0x18 ;  /* 0x0000000605067291 */ /* 0x020fcc000f8ec0ff */
[C---:B------:R-:W-:Y:S01]  /*10f0*/  LEA R2, R28.reuse, UR6, 0x3 ;  /* 0x000000061c027c11 */ /* 0x040fe2000f8e18ff */
[----:B------:R-:W-:Y:S02]  /*1100*/  ULEA UR6, UR5, UR4, 0x18 ;  /* 0x0000000405067291 */ /* 0x000fe4000f8ec0ff */
[----:B------:R-:W-:Y:S02]  /*1110*/  UIADD3 UR4, UPT, UPT, UR4, 0x1000, URZ ;  /* 0x0000100004047890 */ /* 0x000fe4000fffe0ff */
[----:B----4-:R-:W2:Y:S02]  /*1120*/  LDS.64 R20, [R2] ;  /* 0x0000000002147984 */ /* 0x010ea40000000a00 */
[----:B------:R-:W-:Y:S01]  /*1130*/  LEA R8, R28, UR6, 0x3 ;  /* 0x000000061c087c11 */ /* 0x000fe2000f8e18ff */
[----:B------:R-:W-:-:S04]  /*1140*/  ULEA UR4, UR5, UR4, 0x18 ;  /* 0x0000000405047291 */ /* 0x000fc8000f8ec0ff */
[----:B0-----:R-:W0:Y:S02]  /*1150*/  LDS.64 R6, [R8] ;  /* 0x0000000008067984 */ /* 0x001e240000000a00 */
[----:B------:R-:W-:-:S05]  /*1160*/  LEA R11, R28, UR4, 0x3 ;  /* 0x000000041c0b7c11 */ /* 0x000fca000f8e18ff */
[----:B------:R-:W4:Y:S01]  /*1170*/  LDS.64 R22, [R11] ;  /* 0x000000000b167984 */ /* 0x000f220000000a00 */
[----:B--2---:R-:W-:Y:S02]  /*1180*/  DADD R20, R16, -R20 ;  /* 0x0000000010147229 */ /* 0x004fe40000000814 */
[----:B0-----:R-:W-:-:S06]  /*1190*/  DADD R6, R18, -R6 ;  /* 0x0000000012067229 */ /* 0x001fcc0000000806 */
[----:B------:R-:W-:Y:S02]  /*11a0*/  DMUL R20, R20, R20 ;  /* 0x0000001414147228 */ /* 0x000fe40000000000 */
[----:B----4-:R-:W-:-:S06]  /*11b0*/  DADD R22, R14, -R22 ;  /* 0x000000000e167229 */ /* 0x010fcc0000000816 */
[----:B------:R-:W-:-:S08]  /*11c0*/  DFMA R6, R6, R6, R20 ;  /* 0x000000060606722b */ /* 0x000fd00000000014 */
[----:B------:R-:W-:Y:S01]  /*11d0*/  DFMA R6, R22, R22, R6 ;  /* 0x000000161606722b */ /* 0x000fe20000000006 */
[----:B------:R-:W-:Y:S01]  /*11e0*/  MOV R22, 0x0 ;  /* 0x0000000000167802 */ /* 0x000fe20000000f00 */
[----:B------:R-:W-:-:S04]  /*11f0*/  IMAD.MOV.U32 R23, RZ, RZ, 0x3fd80000 ;  /* 0x3fd80000ff177424 */ /* 0x000fc800078e00ff */
        /* <DEDUP_REMOVED lines=14> */
[----:B------:R-:W-:Y:S01]  /*12e0*/  MOV R4, R30 ;  /* 0x0000001e00047202 */ /* 0x000fe20000000f00 */
[----:B------:R-:W-:Y:S01]  /*12f0*/  IMAD.MOV.U32 R10, RZ, RZ, R26 ;  /* 0x000000ffff0a7224 */ /* 0x000fe200078e001a */
[----:B------:R-:W-:Y:S01]  /*1300*/  MOV R0, 0x1340 ;  /* 0x0000134000007802 */ /* 0x000fe20000000f00 */
[----:B------:R-:W-:Y:S02]  /*1310*/  IMAD.MOV.U32 R9, RZ, RZ, R27 ;  /* 0x000000ffff097224 */ /* 0x000fe400078e001b */
[----:B------:R-:W-:-:S07]  /*1320*/  IMAD.MOV.U32 R22, RZ, RZ, R24 ;  /* 0x000000ffff167224 */ /* 0x000fce00078e0018 */
[----:B-1-3--:R-:W-:Y:S05]  /*1330*/  CALL.REL.NOINC `($__internal_1_$__cuda_sm20_dsqrt_rn_f64_mediumpath_v1) ;  /* 0x0000001000d07944 */ /* 0x00afea0003c00000 */
[----:B------:R-:W-:Y:S01]  /*1340*/  MOV R34, R6 ;  /* 0x0000000600227202 */ /* 0x000fe20000000f00 */
[----:B------:R-:W-:-:S07]  /*1350*/  IMAD.MOV.U32 R35, RZ, RZ, R7 ;  /* 0x000000ffff237224 */ /* 0x000fce00078e0007 */
.L_x_19:
[----:B------:R-:W-:Y:S05]  /*1360*/  BSYNC.RECONVERGENT B0 ;  /* 0x0000000000007941 */ /* 0x000fea0003800200 */
.L_x_18:
[----:B---3--:R-:W0:Y:S01]  /*1370*/  MUFU.RCP64H R7, R13 ;  /* 0x0000000d00077308 */ /* 0x008e220000001800 */
        /* <DEDUP_REMOVED lines=15> */
[----:B------:R-:W-:Y:S02]  /*1470*/  MOV R23, R13 ;  /* 0x0000000d00177202 */ /* 0x000fe40000000f00 */
[----:B------:R-:W-:-:S07]  /*1480*/  MOV R0, 0x14a0 ;  /* 0x000014a000007802 */ /* 0x000fce0000000f00 */
[----:B-1----:R-:W-:Y:S05]  /*1490*/  CALL.REL.NOINC `($__internal_0_$__cuda_sm20_div_rn_f64_full) ;  /* 0x0000000c00087944 */ /* 0x002fea0003c00000 */
.L_x_21:
[----:B------:R-:W-:Y:S05]  /*14a0*/  BSYNC.RECONVERGENT B0 ;  /* 0x0000000000007941 */ /* 0x000fea0003800200 */
.L_x_20:
[----:B------:R-:W0:Y:S01]  /*14b0*/  LDS.64 R22, [R2+0x8] ;  /* 0x0000080002167984 */ /* 0x000e220000000a00 */
[----:B------:R-:W2:Y:S01]  /*14c0*/  LDC.64 R20, c[0x0][0x398] ;  /* 0x0000e600ff147b82 */ /* 0x000ea20000000a00 */
[----:B------:R-:W2:Y:S01]  /*14d0*/  F2I.F64.TRUNC R37, R36 ;  /* 0x0000002400257311 */ /* 0x000ea2000030d100 */
[----:B------:R-:W-:Y:S01]  /*14e0*/  IMAD.MOV.U32 R26, RZ, RZ, 0x1 ;  /* 0x00000001ff1a7424 */ /* 0x000fe200078e00ff */
[----:B------:R-:W3:Y:S01]  /*14f0*/  LDS.64 R6, [R8+0x8] ;  /* 0x0000080008067984 */ /* 0x000ee20000000a00 */
[----:B------:R-:W-:-:S03]  /*1500*/  IMAD.MOV.U32 R27, RZ, RZ, 0x0 ;  /* 0x00000000ff1b7424 */ /* 0x000fc600078e00ff */
[----:B------:R-:W4:Y:S01]  /*1510*/  LDS.64 R24, [R11+0x8] ;  /* 0x000008000b187984 */ /* 0x000f220000000a00 */
[----:B--2---:R-:W-:-:S05]  /*1520*/  IMAD.WIDE R20, R37, 0x8, R20 ;  /* 0x0000000825147825 */ /* 0x004fca00078e0214 */
[----:B------:R2:W-:Y:S01]  /*1530*/  REDG.E.ADD.64.STRONG.GPU desc[UR10][R20.64], R26 ;  /* 0x0000001a1400798e */ /* 0x0005e2000c12e50a */
[----:B------:R-:W-:Y:S01]  /*1540*/  BSSY.RECONVERGENT B0, `(.L_x_22) ;  /* 0x000001f000007945 */ /* 0x000fe20003800200 */
[----:B0-----:R-:W-:Y:S02]  /*1550*/  DADD R22, R16, -R22 ;  /* 0x0000000010167229 */ /* 0x001fe40000000816 */
[----:B---3--:R-:W-:-:S06]  /*1560*/  DADD R6, R18, -R6 ;  /* 0x0000000012067229 */ /* 0x008fcc0000000806 */
[----:B------:R-:W-:Y:S02]  /*1570*/  DMUL R22, R22, R22 ;  /* 0x0000001616167228 */ /* 0x000fe40000000000 */
[----:B----4-:R-:W-:-:S06]  /*1580*/  DADD R24, R14, -R24 ;  /* 0x000000000e187229 */ /* 0x010fcc0000000818 */
[----:B------:R-:W-:Y:S01]  /*1590*/  DFMA R6, R6, R6, R22 ;  /* 0x000000060606722b */ /* 0x000fe20000000016 */
[----:B------:R-:W-:Y:S01]  /*15a0*/  MOV R22, 0x0 ;  /* 0x0000000000167802 */ /* 0x000fe20000000f00 */
[----:B------:R-:W-:-:S06]  /*15b0*/  IMAD.MOV.U32 R23, RZ, RZ, 0x3fd80000 ;  /* 0x3fd80000ff177424 */ /* 0x000fcc00078e00ff */
[----:B------:R-:W-:-:S06]  /*15c0*/  DFMA R6, R24, R24, R6 ;  /* 0x000000181806722b */ /* 0x000fcc0000000006 */
[----:B------:R-:W2:Y:S04]  /*15d0*/  MUFU.RSQ64H R25, R7 ;  /* 0x0000000700197308 */ /* 0x000ea80000001c00 */
[----:B------:R-:W-:-:S05]  /*15e0*/  VIADD R24, R7, 0xfcb00000 ;  /* 0xfcb0000007187836 */ /* 0x000fca0000000000 */
[----:B------:R-:W-:Y:S01]  /*15f0*/  ISETP.GE.U32.AND P0, PT, R24, 0x7ca00000, PT ;  /* 0x7ca000001800780c */ /* 0x000fe20003f06070 */
[----:B--2---:R-:W-:-:S08]  /*1600*/  DMUL R20, R24, R24 ;  /* 0x0000001818147228 */ /* 0x004fd00000000000 */
        /* <DEDUP_REMOVED lines=15> */
[----:B-1----:R-:W-:Y:S05]  /*1700*/  CALL.REL.NOINC `($__internal_1_$__cuda_sm20_dsqrt_rn_f64_mediumpath_v1) ;  /* 0x0000000c00dc7944 */ /* 0x002fea0003c00000 */
[----:B------:R-:W-:Y:S01]  /*1710*/  MOV R34, R6 ;  /* 0x0000000600227202 */ /* 0x000fe20000000f00 */
[----:B------:R-:W-:-:S07]  /*1720*/  IMAD.MOV.U32 R35, RZ, RZ, R7 ;  /* 0x000000ffff237224 */ /* 0x000fce00078e0007 */
.L_x_23:
[----:B------:R-:W-:Y:S05]  /*1730*/  BSYNC.RECONVERGENT B0 ;  /* 0x0000000000007941 */ /* 0x000fea0003800200 */
.L_x_22:
        /* <DEDUP_REMOVED lines=19> */
.L_x_25:
[----:B------:R-:W-:Y:S05]  /*1870*/  BSYNC.RECONVERGENT B0 ;  /* 0x0000000000007941 */ /* 0x000fea0003800200 */
.L_x_24:
        /* <DEDUP_REMOVED lines=40> */
.L_x_27:
[----:B------:R-:W-:Y:S05]  /*1b00*/  BSYNC.RECONVERGENT B0 ;  /* 0x0000000000007941 */ /* 0x000fea0003800200 */
.L_x_26:
        /* <DEDUP_REMOVED lines=19> */
.L_x_29:
[----:B------:R-:W-:Y:S05]  /*1c40*/  BSYNC.RECONVERGENT B0 ;  /* 0x0000000000007941 */ /* 0x000fea0003800200 */
.L_x_28:
        /* <DEDUP_REMOVED lines=11> */
[----:B---3--:R-:W-:Y:S01]  /*1d00*/  DADD R6, R18, -R8 ;  /* 0x0000000012067229 */ /* 0x008fe20000000808 */
[----:B------:R-:W-:Y:S01]  /*1d10*/  MOV R8, 0x0 ;  /* 0x0000000000087802 */ /* 0x000fe20000000f00 */
[----:B------:R-:W-:-:S04]  /*1d20*/  IMAD.MOV.U32 R9, RZ, RZ, 0x3fd80000 ;  /* 0x3fd80000ff097424 */ /* 0x000fc800078e00ff */
[----:B------:R-:W-:Y:S02]  /*1d30*/  DMUL R22, R22, R22 ;  /* 0x0000001616167228 */ /* 0x000fe40000000000 */
[----:B----4-:R-:W-:-:S06]  /*1d40*/  DADD R24, R14, -R10 ;  /* 0x000000000e187229 */ /* 0x010fcc000000080a */
[----:B------:R-:W-:-:S08]  /*1d50*/  DFMA R6, R6, R6, R22 ;  /* 0x000000060606722b */ /* 0x000fd00000000016 */
        /* <DEDUP_REMOVED lines=18> */
[----:B------:R-:W-:-:S07]  /*1e80*/  IMAD.MOV.U32 R22, RZ, RZ, R24 ;  /* 0x000000ffff167224 */ /* 0x000fce00078e0018 */
[----:B-1----:R-:W-:Y:S05]  /*1e90*/  CALL.REL.NOINC `($__internal_1_$__cuda_sm20_dsqrt_rn_f64_mediumpath_v1) ;  /* 0x0000000400f87944 */ /* 0x002fea0003c00000 */
[----:B------:R-:W-:Y:S01]  /*1ea0*/  IMAD.MOV.U32 R34, RZ, RZ, R6 ;  /* 0x000000ffff227224 */ /* 0x000fe200078e0006 */
[----:B------:R-:W-:-:S07]  /*1eb0*/  MOV R35, R7 ;  /* 0x0000000700237202 */ /* 0x000fce0000000f00 */
.L_x_31:
[----:B------:R-:W-:Y:S05]  /*1ec0*/  BSYNC.RECONVERGENT B0 ;  /* 0x0000000000007941 */ /* 0x000fea0003800200 */
.L_x_30:
        /* <DEDUP_REMOVED lines=18> */
[----:B-1----:R-:W-:Y:S05]  /*1ff0*/  CALL.REL.NOINC `($__internal_0_$__cuda_sm20_div_rn_f64_full) ;  /* 0x0000000000307944 */ /* 0x002fea0003c00000 */
.L_x_33:
[----:B------:R-:W-:Y:S05]  /*2000*/  BSYNC.RECONVERGENT B0 ;  /* 0x0000000000007941 */ /* 0x000fea0003800200 */
.L_x_32:
[----:B------:R-:W-:Y:S01]  /*2010*/  VIADD R28, R28, 0x4 ;  /* 0x000000041c1c7836 */ /* 0x000fe20000000000 */
[----:B------:R-:W0:Y:S01]  /*2020*/  F2I.F64.TRUNC R37, R36 ;  /* 0x0000002400257311 */ /* 0x000e22000030d100 */
[----:B------:R-:W-:Y:S01]  /*2030*/  MOV R6, 0x1 ;  /* 0x0000000100067802 */ /* 0x000fe20000000f00 */
[----:B------:R-:W-:Y:S02]  /*2040*/  IMAD.MOV.U32 R7, RZ, RZ, 0x0 ;  /* 0x00000000ff077424 */ /* 0x000fe400078e00ff */
[----:B------:R-:W-:Y:S01]  /*2050*/  IMAD.IADD R0, R5, 0x1, R28 ;  /* 0x0000000105007824 */ /* 0x000fe200078e021c */
[----:B------:R-:W-:-:S04]  /*2060*/  ISETP.GE.U32.AND P0, PT, R28, R3, PT ;  /* 0x000000031c00720c */ /* 0x000fc80003f06070 */
[----:B------:R-:W-:Y:S01]  /*2070*/  ISETP.LT.U32.AND P1, PT, R0, UR8, PT ;  /* 0x0000000800007c0c */ /* 0x000fe2000bf21070 */
[----:B0-----:R-:W-:-:S05]  /*2080*/  IMAD.WIDE R30, R37, 0x8, R30 ;  /* 0x00000008251e7825 */ /* 0x001fca00078e021e */
[----:B------:R0:W-:Y:S07]  /*2090*/  REDG.E.ADD.64.STRONG.GPU desc[UR10][R30.64], R6 ;  /* 0x000000061e00798e */ /* 0x0001ee000c12e50a */
[----:B------:R-:W-:Y:S05]  /*20a0*/  @!P0 BRA P1, `(.L_x_34) ;  /* 0xffffffec00f88947 */ /* 0x000fea000083ffff */
[----:B------:R-:W-:Y:S05]  /*20b0*/  EXIT ;  /* 0x000000000000794d */ /* 0x000fea0003800000 */
        .weak           $__internal_0_$__cuda_sm20_div_rn_f64_full
        .type           $__internal_0_$__cuda_sm20_div_rn_f64_full,@function
        .size           $__internal_0_$__cuda_sm20_div_rn_f64_full,($__internal_1_$__cuda_sm20_dsqrt_rn_f64_mediumpath_v1 - $__internal_0_$__cuda_sm20_div_rn_f64_full)
$__internal_0_$__cuda_sm20_div_rn_f64_full:
[C---:B------:R-:W-:Y:S01]  /*20c0*/  FSETP.GEU.AND P0, PT, |R23|.reuse, 1.469367938527859385e-39, PT ;  /* 0x001000001700780b */ /* 0x040fe20003f0e200 */
[----:B------:R-:W-:Y:S01]  /*20d0*/  IMAD.MOV.U32 R26, RZ, RZ, 0x1 ;  /* 0x00000001ff1a7424 */ /* 0x000fe200078e00ff */
[----:B------:R-:W-:Y:S01]  /*20e0*/  LOP3.LUT R20, R23, 0x800fffff, RZ, 0xc0, !PT ;  /* 0x800fffff17147812 */ /* 0x000fe200078ec0ff */
[----:B------:R-:W-:Y:S01]  /*20f0*/  IMAD.MOV.U32 R4, RZ, RZ, 0x1ca00000 ;  /* 0x1ca00000ff047424 */ /* 0x000fe200078e00ff */
[C---:B------:R-:W-:Y:S01]  /*2100*/  FSETP.GEU.AND P2, PT, |R35|.reuse, 1.469367938527859385e-39, PT ;  /* 0x001000002300780b */ /* 0x040fe20003f4e200 */
[----:B------:R-:W-:Y:S01]  /*2110*/  BSSY.RECONVERGENT B3, `(.L_x_35) ;  /* 0x0000053000037945 */ /* 0x000fe20003800200 */
[----:B------:R-:W-:Y:S02]  /*2120*/  LOP3.LUT R21, R20, 0x3ff00000, RZ, 0xfc, !PT ;  /* 0x3ff0000014157812 */ /* 0x000fe400078efcff */
[----:B------:R-:W-:Y:S02]  /*2130*/  MOV R20, R22 ;  /* 0x0000001600147202 */ /* 0x000fe40000000f00 */
[----:B------:R-:W-:-:S02]  /*2140*/  LOP3.LUT R6, R35, 0x7ff00000, RZ, 0xc0, !PT ;  /* 0x7ff0000023067812 */ /* 0x000fc400078ec0ff */
[----:B------:R-:W-:Y:S01]  /*2150*/  LOP3.LUT R10, R23, 0x7ff00000, RZ, 0xc0, !PT ;  /* 0x7ff00000170a7812 */ /* 0x000fe200078ec0ff */
[----:B------:R-:W-:-:S03]  /*2160*/  @!P0 DMUL R20, R22, 8.98846567431157953865e+307 ;  /* 0x7fe0000016148828 */ /* 0x000fc60000000000 */
[C---:B------:R-:W-:Y:S02]  /*2170*/  ISETP.GE.U32.AND P1, PT, R6.reuse, R10, PT ;  /* 0x0000000a0600720c */ /* 0x040fe40003f26070 */
[----:B------:R-:W-:Y:S01]  /*2180*/  @!P2 LOP3.LUT R7, R23, 0x7ff00000, RZ, 0xc0, !PT ;  /* 0x7ff000001707a812 */ /* 0x000fe200078ec0ff */
[----:B------:R-:W0:Y:S01]  /*2190*/  MUFU.RCP64H R27, R21 ;  /* 0x00000015001b7308 */ /* 0x000e220000001800 */
[----:B------:R-:W-:Y:S02]  /*21a0*/  @!P2 MOV R36, RZ ;  /* 0x000000ff0024a202 */ /* 0x000fe40000000f00 */
[----:B------:R-:W-:Y:S02]  /*21b0*/  @!P2 ISETP.GE.U32.AND P3, PT, R6, R7, PT ;  /* 0x000000070600a20c */ /* 0x000fe40003f66070 */
[----:B------:R-:W-:Y:S02]  /*21c0*/  @!P0 LOP3.LUT R10, R21, 0x7ff00000, RZ, 0xc0, !PT ;  /* 0x7ff00000150a8812 */ /* 0x000fe400078ec0ff */
[----:B------:R-:W-:-:S04]  /*21d0*/  @!P2 SEL R7, R4, 0x63400000, !P3 ;  /* 0x634000000407a807 */ /* 0x000fc80005800000 */
[----:B------:R-:W-:-:S04]  /*21e0*/  @!P2 LOP3.LUT R7, R7, 0x80000000, R35, 0xf8, !PT ;  /* 0x800000000707a812 */ /* 0x000fc800078ef823 */
[----:B------:R-:W-:Y:S01]  /*21f0*/  @!P2 LOP3.LUT R37, R7, 0x100000, RZ, 0xfc, !PT ;  /* 0x001000000725a812 */ /* 0x000fe200078efcff */
[----:B------:R-:W-:Y:S01]  /*2200*/  IMAD.MOV.U32 R7, RZ, RZ, R6 ;  /* 0x000000ffff077224 */ /* 0x000fe200078e0006 */
[----:B0-----:R-:W-:-:S08]  /*2210*/  DFMA R24, R26, -R20, 1 ;  /* 0x3ff000001a18742b */ /* 0x001fd00000000814 */
[----:B------:R-:W-:-:S08]  /*2220*/  DFMA R24, R24, R24, R24 ;  /* 0x000000181818722b */ /* 0x000fd00000000018 */
[----:B------:R-:W-:Y:S01]  /*2230*/  DFMA R26, R26, R24, R26 ;  /* 0x000000181a1a722b */ /* 0x000fe2000000001a */
[----:B------:R-:W-:-:S04]  /*2240*/  SEL R24, R4, 0x63400000, !P1 ;  /* 0x6340000004187807 */ /* 0x000fc80004800000 */
[----:B------:R-:W-:Y:S01]  /*2250*/  LOP3.LUT R25, R24, 0x800fffff, R35, 0xf8, !PT ;  /* 0x800fffff18197812 */ /* 0x000fe200078ef823 */
[----:B------:R-:W-:Y:S02]  /*2260*/  IMAD.MOV.U32 R24, RZ, RZ, R34 ;  /* 0x000000ffff187224 */ /* 0x000fe400078e0022 */
[----:B------:R-:W-:-:S04]  /*2270*/  DFMA R38, R26, -R20, 1 ;  /* 0x3ff000001a26742b */ /* 0x000fc80000000814 */
[----:B------:R-:W-:-:S04]  /*2280*/  @!P2 DFMA R24, R24, 2, -R36 ;  /* 0x400000001818a82b */ /* 0x000fc80000000824 */
[----:B------:R-:W-:-:S06]  /*2290*/  DFMA R38, R26, R38, R26 ;  /* 0x000000261a26722b */ /* 0x000fcc000000001a */
[----:B------:R-:W-:Y:S02]  /*22a0*/  @!P2 LOP3.LUT R7, R25, 0x7ff00000, RZ, 0xc0, !PT ;  /* 0x7ff000001907a812 */ /* 0x000fe400078ec0ff */
[----:B------:R-:W-:-:S03]  /*22b0*/  DMUL R36, R38, R24 ;  /* 0x0000001826247228 */ /* 0x000fc60000000000 */
[----:B------:R-:W-:-:S05]  /*22c0*/  VIADD R9, R7, 0xffffffff ;  /* 0xffffffff07097836 */ /* 0x000fca0000000000 */
[----:B------:R-:W-:Y:S01]  /*22d0*/  DFMA R26, R36, -R20, R24 ;  /* 0x80000014241a722b */ /* 0x000fe20000000018 */
[----:B------:R-:W-:Y:S01]  /*22e0*/  ISETP.GT.U32.AND P0, PT, R9, 0x7feffffe, PT ;  /* 0x7feffffe0900780c */ /* 0x000fe20003f04070 */
[----:B------:R-:W-:-:S05]  /*22f0*/  VIADD R9, R10, 0xffffffff ;  /* 0xffffffff0a097836 */ /* 0x000fca0000000000 */
[----:B------:R-:W-:Y:S01]  /*2300*/  ISETP.GT.U32.OR P0, PT, R9, 0x7feffffe, P0 ;  /* 0x7feffffe0900780c */ /* 0x000fe20000704470 */
[----:B------:R-:W-:-:S12]  /*2310*/  DFMA R26, R38, R26, R36 ;  /* 0x0000001a261a722b */ /* 0x000fd80000000024 */
[----:B------:R-:W-:Y:S05]  /*2320*/  @P0 BRA `(.L_x_36) ;  /* 0x0000000000700947 */ /* 0x000fea0003800000 */
[----:B------:R-:W-:-:S04]  /*2330*/  LOP3.LUT R7, R23, 0x7ff00000, RZ, 0xc0, !PT ;  /* 0x7ff0000017077812 */ /* 0x000fc800078ec0ff */
[CC--:B------:R-:W-:Y:S02]  /*2340*/  VIADDMNMX R9, R6.reuse, -R7.reuse, 0xb9600000, !PT ;  /* 0xb960000006097446 */ /* 0x0c0fe40007800907 */
[----:B------:R-:W-:Y:S01]  /*2350*/  ISETP.GE.U32.AND P0, PT, R6, R7, PT ;  /* 0x000000070600720c */ /* 0x000fe20003f06070 */
[----:B------:R-:W-:Y:S01]  /*2360*/  IMAD.MOV.U32 R6, RZ, RZ, RZ ;  /* 0x000000ffff067224 */ /* 0x000fe200078e00ff */
[----:B------:R-:W-:Y:S02]  /*2370*/  VIMNMX R9, PT, PT, R9, 0x46a00000, PT ;  /* 0x46a0000009097848 */ /* 0x000fe40003fe0100 */
[----:B------:R-:W-:-:S04]  /*2380*/  SEL R4, R4, 0x63400000, !P0 ;  /* 0x6340000004047807 */ /* 0x000fc80004000000 */
[----:B------:R-:W-:-:S05]  /*2390*/  IADD3 R4, PT, PT, -R4, R9, RZ ;  /* 0x0000000904047210 */ /* 0x000fca0007ffe1ff */
[----:B------:R-:W-:-:S06]  /*23a0*/  VIADD R7, R4, 0x7fe00000 ;  /* 0x7fe0000004077836 */ /* 0x000fcc0000000000 */
[----:B------:R-:W-:-:S10]  /*23b0*/  DMUL R36, R26, R6 ;  /* 0x000000061a247228 */ /* 0x000fd40000000000 */
[----:B------:R-:W-:-:S13]  /*23c0*/  FSETP.GTU.AND P0, PT, |R37|, 1.469367938527859385e-39, PT ;  /* 0x001000002500780b */ /* 0x000fda0003f0c200 */
[----:B------:R-:W-:Y:S05]  /*23d0*/  @P0 BRA `(.L_x_37) ;  /* 0x0000000000980947 */ /* 0x000fea0003800000 */
[----:B------:R-:W-:-:S06]  /*23e0*/  DFMA R20, R26, -R20, R24 ;  /* 0x800000141a14722b */ /* 0x000fcc0000000018 */
[----:B------:R-:W-:-:S04]  /*23f0*/  IMAD.MOV.U32 R20, RZ, RZ, RZ ;  /* 0x000000ffff147224 */ /* 0x000fc800078e00ff */
[C---:B------:R-:W-:Y:S02]  /*2400*/  FSETP.NEU.AND P0, PT, R21.reuse, RZ, PT ;  /* 0x000000ff1500720b */ /* 0x040fe40003f0d000 */
[----:B------:R-:W-:-:S04]  /*2410*/  LOP3.LUT R22, R21, 0x80000000, R23, 0x48, !PT ;  /* 0x8000000015167812 */ /* 0x000fc800078e4817 */
[----:B------:R-:W-:-:S07]  /*2420*/  LOP3.LUT R21, R22, R7, RZ, 0xfc, !PT ;  /* 0x0000000716157212 */ /* 0x000fce00078efcff */
[----:B------:R-:W-:Y:S05]  /*2430*/  @!P0 BRA `(.L_x_37) ;  /* 0x0000000000808947 */ /* 0x000fea0003800000 */
[C---:B------:R-:W-:Y:S01]  /*2440*/  IADD3 R7, PT, PT, -R4.reuse, RZ, RZ ;  /* 0x000000ff04077210 */ /* 0x040fe20007ffe1ff */
[----:B------:R-:W-:Y:S01]  /*2450*/  IMAD.MOV.U32 R6, RZ, RZ, RZ ;  /* 0x000000ffff067224 */ /* 0x000fe200078e00ff */
[----:B------:R-:W-:-:S05]  /*2460*/  IADD3 R4, PT, PT, -R4, -0x43300000, RZ ;  /* 0xbcd0000004047810 */ /* 0x000fca0007ffe1ff */
[----:B------:R-:W-:Y:S02]  /*2470*/  DFMA R6, R36, -R6, R26 ;  /* 0x800000062406722b */ /* 0x000fe4000000001a */
[----:B------:R-:W-:-:S08]  /*2480*/  DMUL.RP R26, R26, R20 ;  /* 0x000000141a1a7228 */ /* 0x000fd00000008000 */
[----:B------:R-:W-:Y:S02]  /*2490*/  FSETP.NEU.AND P0, PT, |R7|, R4, PT ;  /* 0x000000040700720b */ /* 0x000fe40003f0d200 */
[----:B------:R-:W-:Y:S02]  /*24a0*/  LOP3.LUT R22, R27, R22, RZ, 0x3c, !PT ;  /* 0x000000161b167212 */ /* 0x000fe400078e3cff */
[----:B------:R-:W-:Y:S02]  /*24b0*/  FSEL R4, R26, R36, !P0 ;  /* 0x000000241a047208 */ /* 0x000fe40004000000 */
[----:B------:R-:W-:-:S03]  /*24c0*/  FSEL R37, R22, R37, !P0 ;  /* 0x0000002516257208 */ /* 0x000fc60004000000 */
[----:B------:R-:W-:Y:S01]  /*24d0*/  IMAD.MOV.U32 R36, RZ, RZ, R4 ;  /* 0x000000ffff247224 */ /* 0x000fe200078e0004 */
[----:B------:R-:W-:Y:S06]  /*24e0*/  BRA `(.L_x_37) ;  /* 0x0000000000547947 */ /* 0x000fec0003800000 */
.L_x_36:
[----:B------:R-:W-:-:S14]  /*24f0*/  DSETP.NAN.AND P0, PT, R34, R34, PT ;  /* 0x000000222200722a */ /* 0x000fdc0003f08000 */
[----:B------:R-:W-:Y:S05]  /*2500*/  @P0 BRA `(.L_x_38) ;  /* 0x0000000000440947 */ /* 0x000fea0003800000 */
[----:B------:R-:W-:-:S14]  /*2510*/  DSETP.NAN.AND P0, PT, R22, R22, PT ;  /* 0x000000161600722a */ /* 0x000fdc0003f08000 */
[----:B------:R-:W-:Y:S05]  /*2520*/  @P0 BRA `(.L_x_39) ;  /* 0x0000000000300947 */ /* 0x000fea0003800000 */
[----:B------:R-:W-:Y:S01]  /*2530*/  ISETP.NE.AND P0, PT, R7, R10, PT ;  /* 0x0000000a0700720c */ /* 0x000fe20003f05270 */
[----:B------:R-:W-:Y:S01]  /*2540*/  IMAD.MOV.U32 R36, RZ, RZ, 0x0 ;  /* 0x00000000ff247424 */ /* 0x000fe200078e00ff */
[----:B------:R-:W-:-:S11]  /*2550*/  MOV R37, 0xfff80000 ;  /* 0xfff8000000257802 */ /* 0x000fd60000000f00 */
[----:B------:R-:W-:Y:S05]  /*2560*/  @!P0 BRA `(.L_x_37) ;  /* 0x0000000000348947 */ /* 0x000fea0003800000 */
[----:B------:R-:W-:Y:S02]  /*2570*/  ISETP.NE.AND P0, PT, R7, 0x7ff00000, PT ;  /* 0x7ff000000700780c */ /* 0x000fe40003f05270 */
[----:B------:R-:W-:Y:S02]  /*2580*/  LOP3.LUT R37, R35, 0x80000000, R23, 0x48, !PT ;  /* 0x8000000023257812 */ /* 0x000fe400078e4817 */
[----:B------:R-:W-:-:S13]  /*2590*/  ISETP.EQ.OR P0, PT, R10, RZ, !P0 ;  /* 0x000000ff0a00720c */ /* 0x000fda0004702670 */
[----:B------:R-:W-:Y:S01]  /*25a0*/  @P0 LOP3.LUT R4, R37, 0x7ff00000, RZ, 0xfc, !PT ;  /* 0x7ff0000025040812 */ /* 0x000fe200078efcff */
[----:B------:R-:W-:Y:S02]  /*25b0*/  @!P0 IMAD.MOV.U32 R36, RZ, RZ, RZ ;  /* 0x000000ffff248224 */ /* 0x000fe400078e00ff */
[----:B------:R-:W-:Y:S02]  /*25c0*/  @P0 IMAD.MOV.U32 R36, RZ, RZ, RZ ;  /* 0x000000ffff240224 */ /* 0x000fe400078e00ff */
[----:B------:R-:W-:Y:S01]  /*25d0*/  @P0 IMAD.MOV.U32 R37, RZ, RZ, R4 ;  /* 0x000000ffff250224 */ /* 0x000fe200078e0004 */
[----:B------:R-:W-:Y:S06]  /*25e0*/  BRA `(.L_x_37) ;  /* 0x0000000000147947 */ /* 0x000fec0003800000 */
.L_x_39:
[----:B------:R-:W-:Y:S02]  /*25f0*/  LOP3.LUT R37, R23, 0x80000, RZ, 0xfc, !PT ;  /* 0x0008000017257812 */ /* 0x000fe400078efcff */
[----:B------:R-:W-:Y:S01]  /*2600*/  MOV R36, R22 ;  /* 0x0000001600247202 */ /* 0x000fe20000000f00 */
[----:B------:R-:W-:Y:S06]  /*2610*/  BRA `(.L_x_37) ;  /* 0x0000000000087947 */ /* 0x000fec0003800000 */
.L_x_38:
[----:B------:R-:W-:Y:S01]  /*2620*/  LOP3.LUT R37, R35, 0x80000, RZ, 0xfc, !PT ;  /* 0x0008000023257812 */ /* 0x000fe200078efcff */
[----:B------:R-:W-:-:S07]  /*2630*/  IMAD.MOV.U32 R36, RZ, RZ, R34 ;  /* 0x000000ffff247224 */ /* 0x000fce00078e0022 */
.L_x_37:
[----:B------:R-:W-:Y:S05]  /*2640*/  BSYNC.RECONVERGENT B3 ;  /* 0x0000000000037941 */ /* 0x000fea0003800200 */
.L_x_35:
[----:B------:R-:W-:Y:S02]  /*2650*/  IMAD.MOV.U32 R6, RZ, RZ, R0 ;  /* 0x000000ffff067224 */ /* 0x000fe400078e0000 */
[----:B------:R-:W-:-:S04]  /*2660*/  IMAD.MOV.U32 R7, RZ, RZ, 0x0 ;  /* 0x00000000ff077424 */ /* 0x000fc800078e00ff */
[----:B------:R-:W-:Y:S05]  /*2670*/  RET.REL.NODEC R6 `(_Z10PDH_kernelPdS_S_P10hist_entryii) ;  /* 0xffffffd806607950 */ /* 0x000fea0003c3ffff */
        .weak           $__internal_1_$__cuda_sm20_dsqrt_rn_f64_mediumpath_v1
        .type           $__internal_1_$__cuda_sm20_dsqrt_rn_f64_mediumpath_v1,@function
        .size           $__internal_1_$__cuda_sm20_dsqrt_rn_f64_mediumpath_v1,(.L_x_46 - $__internal_1_$__cuda_sm20_dsqrt_rn_f64_mediumpath_v1)
$__internal_1_$__cuda_sm20_dsqrt_rn_f64_mediumpath_v1:
[----:B------:R-:W-:Y:S01]  /*2680*/  ISETP.GE.U32.AND P0, PT, R22, -0x3400000, PT ;  /* 0xfcc000001600780c */ /* 0x000fe20003f06070 */
[----:B------:R-:W-:Y:S01]  /*2690*/  BSSY.RECONVERGENT B3, `(.L_x_40) ;  /* 0x0000026000037945 */ /* 0x000fe20003800200 */
[----:B------:R-:W-:Y:S01]  /*26a0*/  MOV R24, R10 ;  /* 0x0000000a00187202 */ /* 0x000fe20000000f00 */
[----:B------:R-:W-:Y:S02]  /*26b0*/  IMAD.MOV.U32 R25, RZ, RZ, R9 ;  /* 0x000000ffff197224 */ /* 0x000fe400078e0009 */
[----:B------:R-:W-:-:S08]  /*26c0*/  IMAD.MOV.U32 R22, RZ, RZ, R4 ;  /* 0x000000ffff167224 */ /* 0x000fd000078e0004 */
[----:B------:R-:W-:Y:S05]  /*26d0*/  @!P0 BRA `(.L_x_41) ;  /* 0x0000000000208947 */ /* 0x000fea0003800000 */
[----:B------:R-:W-:-:S10]  /*26e0*/  DFMA.RM R22, R24, R22, R20 ;  /* 0x000000161816722b */ /* 0x000fd40000004014 */
[----:B------:R-:W-:-:S05]  /*26f0*/  IADD3 R20, P0, PT, R22, 0x1, RZ ;  /* 0x0000000116147810 */ /* 0x000fca0007f1e0ff */
[----:B------:R-:W-:-:S06]  /*2700*/  IMAD.X R21, RZ, RZ, R23, P0 ;  /* 0x000000ffff157224 */ /* 0x000fcc00000e0617 */
[----:B------:R-:W-:-:S08]  /*2710*/  DFMA.RP R6, -R22, R20, R6 ;  /* 0x000000141606722b */ /* 0x000fd00000008106 */
[----:B------:R-:W-:-:S06]  /*2720*/  DSETP.GT.AND P0, PT, R6, RZ, PT ;  /* 0x000000ff0600722a */ /* 0x000fcc0003f04000 */
[----:B------:R-:W-:Y:S02]  /*2730*/  FSEL R20, R20, R22, P0 ;  /* 0x0000001614147208 */ /* 0x000fe40000000000 */
[----:B------:R-:W-:Y:S01]  /*2740*/  FSEL R21, R21, R23, P0 ;  /* 0x0000001715157208 */ /* 0x000fe20000000000 */
[----:B------:R-:W-:Y:S06]  /*2750*/  BRA `(.L_x_42) ;  /* 0x0000000000647947 */ /* 0x000fec0003800000 */
.L_x_41:
[----:B------:R-:W-:-:S14]  /*2760*/  DSETP.NE.AND P0, PT, R6, RZ, PT ;  /* 0x000000ff0600722a */ /* 0x000fdc0003f05000 */
[----:B------:R-:W-:Y:S05]  /*2770*/  @!P0 BRA `(.L_x_43) ;  /* 0x0000000000588947 */ /* 0x000fea0003800000 */
[----:B------:R-:W-:-:S13]  /*2780*/  ISETP.GE.AND P0, PT, R7, RZ, PT ;  /* 0x000000ff0700720c */ /* 0x000fda0003f06270 */
[----:B------:R-:W-:Y:S01]  /*2790*/  @!P0 MOV R20, 0x0 ;  /* 0x0000000000148802 */ /* 0x000fe20000000f00 */
[----:B------:R-:W-:Y:S01]  /*27a0*/  @!P0 IMAD.MOV.U32 R21, RZ, RZ, -0x80000 ;  /* 0xfff80000ff158424 */ /* 0x000fe200078e00ff */
[----:B------:R-:W-:Y:S06]  /*27b0*/  @!P0 BRA `(.L_x_42) ;  /* 0x00000000004c8947 */ /* 0x000fec0003800000 */
[----:B------:R-:W-:-:S13]  /*27c0*/  ISETP.GT.AND P0, PT, R7, 0x7fefffff, PT ;  /* 0x7fefffff0700780c */ /* 0x000fda0003f04270 */
[----:B------:R-:W-:Y:S05]  /*27d0*/  @P0 BRA `(.L_x_43) ;  /* 0x0000000000400947 */ /* 0x000fea0003800000 */
[----:B------:R-:W-:Y:S01]  /*27e0*/  DMUL R24, R6, 8.11296384146066816958e+31 ;  /* 0x4690000006187828 */ /* 0x000fe20000000000 */
[----:B------:R-:W-:Y:S01]  /*27f0*/  IMAD.MOV.U32 R22, RZ, RZ, RZ ;  /* 0x000000ffff167224 */ /* 0x000fe200078e00ff */
[----:B------:R-:W-:Y:S01]  /*2800*/  MOV R7, 0x3fd80000 ;  /* 0x3fd8000000077802 */ /* 0x000fe20000000f00 */
[----:B------:R-:W-:-:S03]  /*2810*/  IMAD.MOV.U32 R6, RZ, RZ, 0x0 ;  /* 0x00000000ff067424 */ /* 0x000fc600078e00ff */
[----:B------:R-:W0:Y:S02]  /*2820*/  MUFU.RSQ64H R23, R25 ;  /* 0x0000001900177308 */ /* 0x000e240000001c00 */
[----:B0-----:R-:W-:-:S08]  /*2830*/  DMUL R20, R22, R22 ;  /* 0x0000001616147228 */ /* 0x001fd00000000000 */
[----:B------:R-:W-:-:S08]  /*2840*/  DFMA R20, R24, -R20, 1 ;  /* 0x3ff000001814742b */ /* 0x000fd00000000814 */
[----:B------:R-:W-:Y:S02]  /*2850*/  DFMA R6, R20, R6, 0.5 ;  /* 0x3fe000001406742b */ /* 0x000fe40000000006 */
[----:B------:R-:W-:-:S08]  /*2860*/  DMUL R20, R22, R20 ;  /* 0x0000001416147228 */ /* 0x000fd00000000000 */
[----:B------:R-:W-:-:S08]  /*2870*/  DFMA R20, R6, R20, R22 ;  /* 0x000000140614722b */ /* 0x000fd00000000016 */
[----:B------:R-:W-:Y:S02]  /*2880*/  DMUL R6, R24, R20 ;  /* 0x0000001418067228 */ /* 0x000fe40000000000 */
[----:B------:R-:W-:-:S06]  /*2890*/  VIADD R21, R21, 0xfff00000 ;  /* 0xfff0000015157836 */ /* 0x000fcc0000000000 */
[----:B------:R-:W-:-:S08]  /*28a0*/  DFMA R22, R6, -R6, R24 ;  /* 0x800000060616722b */ /* 0x000fd00000000018 */
[----:B------:R-:W-:-:S10]  /*28b0*/  DFMA R20, R20, R22, R6 ;  /* 0x000000161414722b */ /* 0x000fd40000000006 */
[----:B------:R-:W-:Y:S01]  /*28c0*/  VIADD R21, R21, 0xfcb00000 ;  /* 0xfcb0000015157836 */ /* 0x000fe20000000000 */
[----:B------:R-:W-:Y:S06]  /*28d0*/  BRA `(.L_x_42) ;  /* 0x0000000000047947 */ /* 0x000fec0003800000 */
.L_x_43:
[----:B------:R-:W-:-:S11]  /*28e0*/  DADD R20, R6, R6 ;  /* 0x0000000006147229 */ /* 0x000fd60000000006 */
.L_x_42:
[----:B------:R-:W-:Y:S05]  /*28f0*/  BSYNC.RECONVERGENT B3 ;  /* 0x0000000000037941 */ /* 0x000fea0003800200 */
.L_x_40:
[----:B------:R-:W-:Y:S01]  /*2900*/  IMAD.MOV.U32 R6, RZ, RZ, R20 ;  /* 0x000000ffff067224 */ /* 0x000fe200078e0014 */
[----:B------:R-:W-:Y:S01]  /*2910*/  MOV R7, R21 ;  /* 0x0000001500077202 */ /* 0x000fe20000000f00 */
[----:B------:R-:W-:Y:S02]  /*2920*/  IMAD.MOV.U32 R20, RZ, RZ, R0 ;  /* 0x000000ffff147224 */ /* 0x000fe400078e0000 */
[----:B------:R-:W-:-:S04]  /*2930*/  IMAD.MOV.U32 R21, RZ, RZ, 0x0 ;  /* 0x00000000ff157424 */ /* 0x000fc800078e00ff */
[----:B------:R-:W-:Y:S05]  /*2940*/  RET.REL.NODEC R20 `(_Z10PDH_kernelPdS_S_P10hist_entryii) ;  /* 0xffffffd414ac7950 */ /* 0x000fea0003c3ffff */
.L_x_44:
[----:B------:R-:W-:-:S00]  /*2950*/  BRA `(.L_x_44) ;  /* 0xfffffffc00fc7947 */ /* 0x000fc0000383ffff */
[----:B------:R-:W-:-:S00]  /*2960*/  NOP ;  /* 0x0000000000007918 */ /* 0x000fc00000000000 */
        /* <DEDUP_REMOVED lines=9> */
.L_x_46:


//--------------------- .nv.shared._Z10PDH_kernelPdS_S_P10hist_entryii --------------------------
	.section	.nv.shared._Z10PDH_kernelPdS_S_P10hist_entryii,"aw",@nobits
	.sectionflags	@""
	.align	8
.nv.shared._Z10PDH_kernelPdS_S_P10hist_entryii:
	.zero		13312


//--------------------- .nv.shared.reserved.0     --------------------------
	.section	.nv.shared.reserved.0,"aw",@nobits
	.weak		__nv_reservedSMEM_offset_0_alias
	.size		__nv_reservedSMEM_offset_0_alias, 0, 64
	.other		__nv_reservedSMEM_offset_0_alias,@"STO_CUDA_RESERVED_SHARED STV_DEFAULT"
__nv_reservedSMEM_offset_0_alias:
	.zero		0
	.zero		64


//--------------------- .nv.constant0._Z10PDH_kernelPdS_S_P10hist_entryii --------------------------
	.section	.nv.constant0._Z10PDH_kernelPdS_S_P10hist_entryii,"a",@progbits
	.sectionflags	@""
	.align	4
.nv.constant0._Z10PDH_kernelPdS_S_P10hist_entryii:
	.zero		936


//--------------------- SYMBOLS --------------------------

	.type		.nv.reservedSmem.offset0,@object
	.size		.nv.reservedSmem.offset0,0x4
	.type		.nv.reservedSmem.cap,@object
	.size		.nv.reservedSmem.cap,0x4
